	.target	sm_90a

	.elftype	@"ET_EXEC"


//--------------------- .note.nv.tkinfo           --------------------------
	.section	.note.nv.tkinfo,"",@"SHT_NOTE"
	.sectionflags	@"SHF_NOTE_NV_TKINFO"
	.tkinfo
        /*0018*/ 	.word	0x00000002
        /*0030*/ 	.string	""
        /*0030*/ 	.string	"ptxas"
        /*0030*/ 	.string	"Cuda compilation tools, release 13.0, V13.0.88"
        /*0030*/ 	.string	"Build cuda_13.0.r13.0/compiler.36424714_0"
        /*0030*/ 	.string	"-arch sm_90a -m 64 "



//--------------------- .note.nv.cuinfo           --------------------------
	.section	.note.nv.cuinfo,"",@"SHT_NOTE"
	.sectionflags	@"SHF_NOTE_NV_CUINFO"
        /*0018*/ 	.short	0x0002
        /*001a*/ 	.short	0x005a
        /*001c*/ 	.short	0x0082
	.zero		2


//--------------------- .nv.info                  --------------------------
	.section	.nv.info,"",@"SHT_CUDA_INFO"
	.align	4


	//----- nvinfo : EIATTR_REGCOUNT
	.align		4
        /*0000*/ 	.byte	0x04, 0x2f
        /*0002*/ 	.short	(.L_15 - .L_14)
	.align		4
.L_14:
        /*0004*/ 	.word	index@(_ZN7cutlass13device_kernelINS_4gemm6kernel13GemmUniversalIN4cute5tupleIJiiiiEEENS1_10collective13CollectiveMmaINS1_34MainloopSm90TmaGmmaWarpSpecializedILi19ENS5_IJNS4_1CILi1EEESB_SB_EEENS1_35KernelTmaWarpSpecializedCooperativeEEENS5_IJNSA_ILi256EEENSA_ILi112EEENSA_ILi32EEEEEEaNS5_IJlSB_lEEEaSJ_NS4_8TiledMMAINS4_8MMA_AtomIJNS4_4SM904GMMA26MMA_64x16x32_S32S8S8_SS_TNEEEENS4_6LayoutINS5_IJNSA_ILi2EEESB_SB_EEENS5_IJSB_NSA_ILi0EEEST_EEEEENS5_IJNS4_10UnderscoreESW_SW_EEEEENS4_13SM90_TMA_LOADENS4_14ComposedLayoutINS4_7SwizzleILi1ELi4ELi3EEENS4_18smem_ptr_flag_bitsILi8EEENSQ_INS5_IJNSA_ILi8EEESH_EEENS5_IJSH_SB_EEEEEEEvNS4_8identityESZ_S19_vS1A_EENS_8epilogue10collective6detail29Sm90TmaWarpSpecializedAdapterINS1D_15DefaultEpilogueIaSJ_SJ_NS1C_6thread17LinearCombinationIaLi1EiiLNS1H_9ScaleType4KindE0ELNS_15FloatRoundStyleE2EaEENS1_15EpilogueDefaultEEEEEvvEEEEvNT_6ParamsE)
        /*0008*/ 	.word	0x000000a8


	//----- nvinfo : EIATTR_FRAME_SIZE
	.align		4
.L_15:
        /*000c*/ 	.byte	0x04, 0x11
        /*000e*/ 	.short	(.L_17 - .L_16)
	.align		4
.L_16:
        /*0010*/ 	.word	index@(_ZN7cutlass13device_kernelINS_4gemm6kernel13GemmUniversalIN4cute5tupleIJiiiiEEENS1_10collective13CollectiveMmaINS1_34MainloopSm90TmaGmmaWarpSpecializedILi19ENS5_IJNS4_1CILi1EEESB_SB_EEENS1_35KernelTmaWarpSpecializedCooperativeEEENS5_IJNSA_ILi256EEENSA_ILi112EEENSA_ILi32EEEEEEaNS5_IJlSB_lEEEaSJ_NS4_8TiledMMAINS4_8MMA_AtomIJNS4_4SM904GMMA26MMA_64x16x32_S32S8S8_SS_TNEEEENS4_6LayoutINS5_IJNSA_ILi2EEESB_SB_EEENS5_IJSB_NSA_ILi0EEEST_EEEEENS5_IJNS4_10UnderscoreESW_SW_EEEEENS4_13SM90_TMA_LOADENS4_14ComposedLayoutINS4_7SwizzleILi1ELi4ELi3EEENS4_18smem_ptr_flag_bitsILi8EEENSQ_INS5_IJNSA_ILi8EEESH_EEENS5_IJSH_SB_EEEEEEEvNS4_8identityESZ_S19_vS1A_EENS_8epilogue10collective6detail29Sm90TmaWarpSpecializedAdapterINS1D_15DefaultEpilogueIaSJ_SJ_NS1C_6thread17LinearCombinationIaLi1EiiLNS1H_9ScaleType4KindE0ELNS_15FloatRoundStyleE2EaEENS1_15EpilogueDefaultEEEEEvvEEEEvNT_6ParamsE)
        /*0014*/ 	.word	0x00000000


	//----- nvinfo : EIATTR_MIN_STACK_SIZE
	.align		4
.L_17:
        /*0018*/ 	.byte	0x04, 0x12
        /*001a*/ 	.short	(.L_19 - .L_18)
	.align		4
.L_18:
        /*001c*/ 	.word	index@(_ZN7cutlass13device_kernelINS_4gemm6kernel13GemmUniversalIN4cute5tupleIJiiiiEEENS1_10collective13CollectiveMmaINS1_34MainloopSm90TmaGmmaWarpSpecializedILi19ENS5_IJNS4_1CILi1EEESB_SB_EEENS1_35KernelTmaWarpSpecializedCooperativeEEENS5_IJNSA_ILi256EEENSA_ILi112EEENSA_ILi32EEEEEEaNS5_IJlSB_lEEEaSJ_NS4_8TiledMMAINS4_8MMA_AtomIJNS4_4SM904GMMA26MMA_64x16x32_S32S8S8_SS_TNEEEENS4_6LayoutINS5_IJNSA_ILi2EEESB_SB_EEENS5_IJSB_NSA_ILi0EEEST_EEEEENS5_IJNS4_10UnderscoreESW_SW_EEEEENS4_13SM90_TMA_LOADENS4_14ComposedLayoutINS4_7SwizzleILi1ELi4ELi3EEENS4_18smem_ptr_flag_bitsILi8EEENSQ_INS5_IJNSA_ILi8EEESH_EEENS5_IJSH_SB_EEEEEEEvNS4_8identityESZ_S19_vS1A_EENS_8epilogue10collective6detail29Sm90TmaWarpSpecializedAdapterINS1D_15DefaultEpilogueIaSJ_SJ_NS1C_6thread17LinearCombinationIaLi1EiiLNS1H_9ScaleType4KindE0ELNS_15FloatRoundStyleE2EaEENS1_15EpilogueDefaultEEEEEvvEEEEvNT_6ParamsE)
        /*0020*/ 	.word	0x00000000
.L_19:


//--------------------- .nv.compat                --------------------------
	.section	.nv.compat,"",@"SHT_CUDA_COMPAT_INFO"
	.align	4
        /*0000*/ 	.byte	0x02, 0x09, 0x01, 0x00, 0x02, 0x02, 0x04, 0x00, 0x02, 0x05, 0x05, 0x00, 0x03, 0x07, 0x01, 0x01
        /*0010*/ 	.byte	0x02, 0x03, 0x01, 0x00, 0x02, 0x06, 0x01, 0x00, 0x04, 0x0b, 0x08, 0x00, 0x00, 0x00, 0x00, 0x00
        /*0020*/ 	.byte	0x00, 0x00, 0x00, 0x00


//--------------------- .nv.info._ZN7cutlass13device_kernelINS_4gemm6kernel13GemmUniversalIN4cute5tupleIJiiiiEEENS1_10collective13CollectiveMmaINS1_34MainloopSm90TmaGmmaWarpSpecializedILi19ENS5_IJNS4_1CILi1EEESB_SB_EEENS1_35KernelTmaWarpSpecializedCooperativeEEENS5_IJNSA_ILi256EEENSA_ILi112EEENSA_ILi32EEEEEEaNS5_IJlSB_lEEEaSJ_NS4_8TiledMMAINS4_8MMA_AtomIJNS4_4SM904GMMA26MMA_64x16x32_S32S8S8_SS_TNEEEENS4_6LayoutINS5_IJNSA_ILi2EEESB_SB_EEENS5_IJSB_NSA_ILi0EEEST_EEEEENS5_IJNS4_10UnderscoreESW_SW_EEEEENS4_13SM90_TMA_LOADENS4_14ComposedLayoutINS4_7SwizzleILi1ELi4ELi3EEENS4_18smem_ptr_flag_bitsILi8EEENSQ_INS5_IJNSA_ILi8EEESH_EEENS5_IJSH_SB_EEEEEEEvNS4_8identityESZ_S19_vS1A_EENS_8epilogue10collective6detail29Sm90TmaWarpSpecializedAdapterINS1D_15DefaultEpilogueIaSJ_SJ_NS1C_6thread17LinearCombinationIaLi1EiiLNS1H_9ScaleType4KindE0ELNS_15FloatRoundStyleE2EaEENS1_15EpilogueDefaultEEEEEvvEEEEvNT_6ParamsE --------------------------
	.section	.nv.info._ZN7cutlass13device_kernelINS_4gemm6kernel13GemmUniversalIN4cute5tupleIJiiiiEEENS1_10collective13CollectiveMmaINS1_34MainloopSm90TmaGmmaWarpSpecializedILi19ENS5_IJNS4_1CILi1EEESB_SB_EEENS1_35KernelTmaWarpSpecializedCooperativeEEENS5_IJNSA_ILi256EEENSA_ILi112EEENSA_ILi32EEEEEEaNS5_IJlSB_lEEEaSJ_NS4_8TiledMMAINS4_8MMA_AtomIJNS4_4SM904GMMA26MMA_64x16x32_S32S8S8_SS_TNEEEENS4_6LayoutINS5_IJNSA_ILi2EEESB_SB_EEENS5_IJSB_NSA_ILi0EEEST_EEEEENS5_IJNS4_10UnderscoreESW_SW_EEEEENS4_13SM90_TMA_LOADENS4_14ComposedLayoutINS4_7SwizzleILi1ELi4ELi3EEENS4_18smem_ptr_flag_bitsILi8EEENSQ_INS5_IJNSA_ILi8EEESH_EEENS5_IJSH_SB_EEEEEEEvNS4_8identityESZ_S19_vS1A_EENS_8epilogue10collective6detail29Sm90TmaWarpSpecializedAdapterINS1D_15DefaultEpilogueIaSJ_SJ_NS1C_6thread17LinearCombinationIaLi1EiiLNS1H_9ScaleType4KindE0ELNS_15FloatRoundStyleE2EaEENS1_15EpilogueDefaultEEEEEvvEEEEvNT_6ParamsE,"",@"SHT_CUDA_INFO"
	.sectionflags	@""
	.align	4


	//----- nvinfo : EIATTR_CUDA_API_VERSION
	.align		4
        /*0000*/ 	.byte	0x04, 0x37
        /*0002*/ 	.short	(.L_21 - .L_20)
.L_20:
        /*0004*/ 	.word	0x00000082


	//----- nvinfo : EIATTR_KPARAM_INFO
	.align		4
.L_21:
        /*0008*/ 	.byte	0x04, 0x17
        /*000a*/ 	.short	(.L_23 - .L_22)
.L_22:
        /*000c*/ 	.word	0x00000000
        /*0010*/ 	.short	0x0000
        /*0012*/ 	.short	0x0070
        /*0014*/ 	.byte	0x00, 0xf0, 0x01, 0x10


	//----- nvinfo : EIATTR_SPARSE_MMA_MASK
	.align		4
.L_23:
        /*0018*/ 	.byte	0x03, 0x50
        /*001a*/ 	.short	0x0000


	//----- nvinfo : EIATTR_MAXREG_COUNT
	.align		4
        /*001c*/ 	.byte	0x03, 0x1b
        /*001e*/ 	.short	0x00a8


	//----- nvinfo : EIATTR_NUM_BARRIERS
	.align		4
        /*0020*/ 	.byte	0x02, 0x4c
        /*0022*/ 	.byte	0x01
	.zero		1


	//----- nvinfo : EIATTR_EXTERNS
	.align		4
        /*0024*/ 	.byte	0x04, 0x0f
        /*0026*/ 	.short	(.L_25 - .L_24)


	//   ....[0]....
	.align		4
.L_24:
        /*0028*/ 	.word	index@(__assertfail)


	//----- nvinfo : EIATTR_MERCURY_ISA_VERSION
	.align		4
.L_25:
        /*002c*/ 	.byte	0x03, 0x5f
        /*002e*/ 	.short	0x0101


	//----- nvinfo : EIATTR_INT_WARP_WIDE_INSTR_OFFSETS
	.align		4
        /*0030*/ 	.byte	0x04, 0x31
        /*0032*/ 	.short	(.L_27 - .L_26)


	//   ....[0]....
.L_26:
        /*0034*/ 	.word	0x00000600


	//   ....[1]....
        /*0038*/ 	.word	0x00000610


	//   ....[2]....
        /*003c*/ 	.word	0x000006d0


	//----- nvinfo : EIATTR_COOP_GROUP_MASK_REGIDS
	.align		4
.L_27:
        /*0040*/ 	.byte	0x04, 0x29
        /*0042*/ 	.short	(.L_29 - .L_28)


	//   ....[0]....
.L_28:
        /*0044*/ 	.word	0xffffffff


	//   ....[1]....
        /*0048*/ 	.word	0xffffffff


	//   ....[2]....
        /*004c*/ 	.word	0xffffffff


	//   ....[3]....
        /*0050*/ 	.word	0xffffffff


	//   ....[4]....
        /*0054*/ 	.word	0xffffffff


	//----- nvinfo : EIATTR_COOP_GROUP_INSTR_OFFSETS
	.align		4
.L_29:
        /*0058*/ 	.byte	0x04, 0x28
        /*005a*/ 	.short	(.L_31 - .L_30)


	//   ....[0]....
.L_30:
        /*005c*/ 	.word	0x00000060


	//   ....[1]....
        /*0060*/ 	.word	0x00000070


	//   ....[2]....
        /*0064*/ 	.word	0x00000130


	//   ....[3]....
        /*0068*/ 	.word	0x000004d0


	//   ....[4]....
        /*006c*/ 	.word	0x00001380


	//----- nvinfo : EIATTR_REG_RECONFIG
	.align		4
.L_31:
        /*0070*/ 	.byte	0x01, 0x54
	.zero		2


	//----- nvinfo : EIATTR_SYSCALL_OFFSETS
	.align		4
        /*0074*/ 	.byte	0x04, 0x46
        /*0076*/ 	.short	(.L_33 - .L_32)


	//   ....[0]....
.L_32:
        /*0078*/ 	.word	0x00001570


	//----- nvinfo : EIATTR_MBARRIER_INSTR_OFFSETS
	.align		4
.L_33:
        /*007c*/ 	.byte	0x04, 0x39
        /*007e*/ 	.short	(.L_35 - .L_34)


	//   ....[0]....
.L_34:
        /*0080*/ 	.word	0x00000250
        /*0084*/ 	.word	0x000000ff
        /*0088*/ 	.word	0x00000000
        /*008c*/ 	.short	0x0100
        /*008e*/ 	.byte	0x08
	.zero		1


	//   ....[1]....
        /*0090*/ 	.word	0x00000260
        /*0094*/ 	.word	0x000000ff
        /*0098*/ 	.word	0x00000098
        /*009c*/ 	.short	0x0100
        /*009e*/ 	.byte	0x08
	.zero		1


	//   ....[2]....
        /*00a0*/ 	.word	0x00000270
        /*00a4*/ 	.word	0x000000ff
        /*00a8*/ 	.word	0x00000008
        /*00ac*/ 	.short	0x0100
        /*00ae*/ 	.byte	0x08
	.zero		1


	//   ....[3]....
        /*00b0*/ 	.word	0x00000280
        /*00b4*/ 	.word	0x000000ff
        /*00b8*/ 	.word	0x000000a0
        /*00bc*/ 	.short	0x0100
        /*00be*/ 	.byte	0x08
	.zero		1


	//   ....[4]....
        /*00c0*/ 	.word	0x00000290
        /*00c4*/ 	.word	0x000000ff
        /*00c8*/ 	.word	0x00000010
        /*00cc*/ 	.short	0x0100
        /*00ce*/ 	.byte	0x08
	.zero		1


	//   ....[5]....
        /*00d0*/ 	.word	0x000002a0
        /*00d4*/ 	.word	0x000000ff
        /*00d8*/ 	.word	0x000000a8
        /*00dc*/ 	.short	0x0100
        /*00de*/ 	.byte	0x08
	.zero		1


	//   ....[6]....
        /*00e0*/ 	.word	0x000002b0
        /*00e4*/ 	.word	0x000000ff
        /*00e8*/ 	.word	0x00000018
        /*00ec*/ 	.short	0x0100
        /*00ee*/ 	.byte	0x08
	.zero		1


	//   ....[7]....
        /*00f0*/ 	.word	0x000002c0
        /*00f4*/ 	.word	0x000000ff
        /*00f8*/ 	.word	0x000000b0
        /*00fc*/ 	.short	0x0100
        /*00fe*/ 	.byte	0x08
	.zero		1


	//   ....[8]....
        /*0100*/ 	.word	0x000002d0
        /*0104*/ 	.word	0x000000ff
        /*0108*/ 	.word	0x00000020
        /*010c*/ 	.short	0x0100
        /*010e*/ 	.byte	0x08
	.zero		1


	//   ....[9]....
        /*0110*/ 	.word	0x000002e0
        /*0114*/ 	.word	0x000000ff
        /*0118*/ 	.word	0x000000b8
        /*011c*/ 	.short	0x0100
        /*011e*/ 	.byte	0x08
	.zero		1


	//   ....[10]....
        /*0120*/ 	.word	0x000002f0
        /*0124*/ 	.word	0x000000ff
        /*0128*/ 	.word	0x00000028
        /*012c*/ 	.short	0x0100
        /*012e*/ 	.byte	0x08
	.zero		1


	//   ....[11]....
        /*0130*/ 	.word	0x00000300
        /*0134*/ 	.word	0x000000ff
        /*0138*/ 	.word	0x000000c0
        /*013c*/ 	.short	0x0100
        /*013e*/ 	.byte	0x08
	.zero		1


	//   ....[12]....
        /*0140*/ 	.word	0x00000310
        /*0144*/ 	.word	0x000000ff
        /*0148*/ 	.word	0x00000030
        /*014c*/ 	.short	0x0100
        /*014e*/ 	.byte	0x08
	.zero		1


	//   ....[13]....
        /*0150*/ 	.word	0x00000320
        /*0154*/ 	.word	0x000000ff
        /*0158*/ 	.word	0x000000c8
        /*015c*/ 	.short	0x0100
        /*015e*/ 	.byte	0x08
	.zero		1


	//   ....[14]....
        /*0160*/ 	.word	0x00000330
        /*0164*/ 	.word	0x000000ff
        /*0168*/ 	.word	0x00000038
        /*016c*/ 	.short	0x0100
        /*016e*/ 	.byte	0x08
	.zero		1


	//   ....[15]....
        /*0170*/ 	.word	0x00000340
        /*0174*/ 	.word	0x000000ff
        /*0178*/ 	.word	0x000000d0
        /*017c*/ 	.short	0x0100
        /*017e*/ 	.byte	0x08
	.zero		1


	//   ....[16]....
        /*0180*/ 	.word	0x00000350
        /*0184*/ 	.word	0x000000ff
        /*0188*/ 	.word	0x00000040
        /*018c*/ 	.short	0x0100
        /*018e*/ 	.byte	0x08
	.zero		1


	//   ....[17]....
        /*0190*/ 	.word	0x00000360
        /*0194*/ 	.word	0x000000ff
        /*0198*/ 	.word	0x000000d8
        /*019c*/ 	.short	0x0100
        /*019e*/ 	.byte	0x08
	.zero		1


	//   ....[18]....
        /*01a0*/ 	.word	0x00000370
        /*01a4*/ 	.word	0x000000ff
        /*01a8*/ 	.word	0x00000048
        /*01ac*/ 	.short	0x0100
        /*01ae*/ 	.byte	0x08
	.zero		1


	//   ....[19]....
        /*01b0*/ 	.word	0x00000380
        /*01b4*/ 	.word	0x000000ff
        /*01b8*/ 	.word	0x000000e0
        /*01bc*/ 	.short	0x0100
        /*01be*/ 	.byte	0x08
	.zero		1


	//   ....[20]....
        /*01c0*/ 	.word	0x00000390
        /*01c4*/ 	.word	0x000000ff
        /*01c8*/ 	.word	0x00000050
        /*01cc*/ 	.short	0x0100
        /*01ce*/ 	.byte	0x08
	.zero		1


	//   ....[21]....
        /*01d0*/ 	.word	0x000003a0
        /*01d4*/ 	.word	0x000000ff
        /*01d8*/ 	.word	0x000000e8
        /*01dc*/ 	.short	0x0100
        /*01de*/ 	.byte	0x08
	.zero		1


	//   ....[22]....
        /*01e0*/ 	.word	0x000003b0
        /*01e4*/ 	.word	0x000000ff
        /*01e8*/ 	.word	0x00000058
        /*01ec*/ 	.short	0x0100
        /*01ee*/ 	.byte	0x08
	.zero		1


	//   ....[23]....
        /*01f0*/ 	.word	0x000003c0
        /*01f4*/ 	.word	0x000000ff
        /*01f8*/ 	.word	0x000000f0
        /*01fc*/ 	.short	0x0100
        /*01fe*/ 	.byte	0x08
	.zero		1


	//   ....[24]....
        /*0200*/ 	.word	0x000003d0
        /*0204*/ 	.word	0x000000ff
        /*0208*/ 	.word	0x00000060
        /*020c*/ 	.short	0x0100
        /*020e*/ 	.byte	0x08
	.zero		1


	//   ....[25]....
        /*0210*/ 	.word	0x000003e0
        /*0214*/ 	.word	0x000000ff
        /*0218*/ 	.word	0x000000f8
        /*021c*/ 	.short	0x0100
        /*021e*/ 	.byte	0x08
	.zero		1


	//   ....[26]....
        /*0220*/ 	.word	0x000003f0
        /*0224*/ 	.word	0x000000ff
        /*0228*/ 	.word	0x00000068
        /*022c*/ 	.short	0x0100
        /*022e*/ 	.byte	0x08
	.zero		1


	//   ....[27]....
        /*0230*/ 	.word	0x00000400
        /*0234*/ 	.word	0x000000ff
        /*0238*/ 	.word	0x00000100
        /*023c*/ 	.short	0x0100
        /*023e*/ 	.byte	0x08
	.zero		1


	//   ....[28]....
        /*0240*/ 	.word	0x00000410
        /*0244*/ 	.word	0x000000ff
        /*0248*/ 	.word	0x00000070
        /*024c*/ 	.short	0x0100
        /*024e*/ 	.byte	0x08
	.zero		1


	//   ....[29]....
        /*0250*/ 	.word	0x00000420
        /*0254*/ 	.word	0x000000ff
        /*0258*/ 	.word	0x00000108
        /*025c*/ 	.short	0x0100
        /*025e*/ 	.byte	0x08
	.zero		1


	//   ....[30]....
        /*0260*/ 	.word	0x00000430
        /*0264*/ 	.word	0x000000ff
        /*0268*/ 	.word	0x00000078
        /*026c*/ 	.short	0x0100
        /*026e*/ 	.byte	0x08
	.zero		1


	//   ....[31]....
        /*0270*/ 	.word	0x00000440
        /*0274*/ 	.word	0x000000ff
        /*0278*/ 	.word	0x00000110
        /*027c*/ 	.short	0x0100
        /*027e*/ 	.byte	0x08
	.zero		1


	//   ....[32]....
        /*0280*/ 	.word	0x00000450
        /*0284*/ 	.word	0x000000ff
        /*0288*/ 	.word	0x00000080
        /*028c*/ 	.short	0x0100
        /*028e*/ 	.byte	0x08
	.zero		1


	//   ....[33]....
        /*0290*/ 	.word	0x00000460
        /*0294*/ 	.word	0x000000ff
        /*0298*/ 	.word	0x00000118
        /*029c*/ 	.short	0x0100
        /*029e*/ 	.byte	0x08
	.zero		1


	//   ....[34]....
        /*02a0*/ 	.word	0x00000470
        /*02a4*/ 	.word	0x000000ff
        /*02a8*/ 	.word	0x00000088
        /*02ac*/ 	.short	0x0100
        /*02ae*/ 	.byte	0x08
	.zero		1


	//   ....[35]....
        /*02b0*/ 	.word	0x00000480
        /*02b4*/ 	.word	0x000000ff
        /*02b8*/ 	.word	0x00000120
        /*02bc*/ 	.short	0x0100
        /*02be*/ 	.byte	0x08
	.zero		1


	//   ....[36]....
        /*02c0*/ 	.word	0x00000490
        /*02c4*/ 	.word	0x000000ff
        /*02c8*/ 	.word	0x00000090
        /*02cc*/ 	.short	0x0100
        /*02ce*/ 	.byte	0x08
	.zero		1


	//   ....[37]....
        /*02d0*/ 	.word	0x000004a0
        /*02d4*/ 	.word	0x000000ff
        /*02d8*/ 	.word	0x00000128
        /*02dc*/ 	.short	0x0100
        /*02de*/ 	.byte	0x08
	.zero		1


	//   ....[38]....
        /*02e0*/ 	.word	0x00000750
        /*02e4*/ 	.word	0x000000ff
        /*02e8*/ 	.word	0x00000140
        /*02ec*/ 	.short	0x0100
        /*02ee*/ 	.byte	0x08
	.zero		1


	//   ....[39]....
        /*02f0*/ 	.word	0x000007d0
        /*02f4*/ 	.word	0x000000ff
        /*02f8*/ 	.word	0x00000148
        /*02fc*/ 	.short	0x0100
        /*02fe*/ 	.byte	0x08
	.zero		1


	//   ....[40]....
        /*0300*/ 	.word	0x00001600
        /*0304*/ 	.word	0x00000003
        /*0308*/ 	.word	0x00000000
        /*030c*/ 	.short	0x010a
        /*030e*/ 	.byte	0x3f
	.zero		1


	//   ....[41]....
        /*0310*/ 	.word	0x00001660
        /*0314*/ 	.word	0x00000003
        /*0318*/ 	.word	0x00000000
        /*031c*/ 	.short	0x010a
        /*031e*/ 	.byte	0x3f
	.zero		1


	//   ....[42]....
        /*0320*/ 	.word	0x00001d30
        /*0324*/ 	.word	0x000000ff
        /*0328*/ 	.word	0x00000000
        /*032c*/ 	.short	0x010a
        /*032e*/ 	.byte	0x04
	.zero		1


	//   ....[43]....
        /*0330*/ 	.word	0x00001d70
        /*0334*/ 	.word	0x000000ff
        /*0338*/ 	.word	0x00000000
        /*033c*/ 	.short	0x010a
        /*033e*/ 	.byte	0x04
	.zero		1


	//   ....[44]....
        /*0340*/ 	.word	0x00002340
        /*0344*/ 	.word	0x000000ff
        /*0348*/ 	.word	0x00000000
        /*034c*/ 	.short	0x0101
        /*034e*/ 	.byte	0x22
	.zero		1


	//   ....[45]....
        /*0350*/ 	.word	0x00002540
        /*0354*/ 	.word	0x000000ff
        /*0358*/ 	.word	0x00000000
        /*035c*/ 	.short	0x0101
        /*035e*/ 	.byte	0x04
	.zero		1


	//   ....[46]....
        /*0360*/ 	.word	0x00008e90
        /*0364*/ 	.word	0x0000000e
        /*0368*/ 	.word	0x00000098
        /*036c*/ 	.short	0x010a
        /*036e*/ 	.byte	0x3f
	.zero		1


	//   ....[47]....
        /*0370*/ 	.word	0x00009280
        /*0374*/ 	.word	0x00000006
        /*0378*/ 	.word	0x00000148
        /*037c*/ 	.short	0x0101
        /*037e*/ 	.byte	0x3f
	.zero		1


	//   ....[48]....
        /*0380*/ 	.word	0x00009960
        /*0384*/ 	.word	0x00000007
        /*0388*/ 	.word	0x00000000
        /*038c*/ 	.short	0x010a
        /*038e*/ 	.byte	0x3f
	.zero		1


	//   ....[49]....
        /*0390*/ 	.word	0x000099e0
        /*0394*/ 	.word	0x00000009
        /*0398*/ 	.word	0x00000000
        /*039c*/ 	.short	0x010a
        /*039e*/ 	.byte	0x3f
	.zero		1


	//   ....[50]....
        /*03a0*/ 	.word	0x00009a70
        /*03a4*/ 	.word	0x00000006
        /*03a8*/ 	.word	0x00000000
        /*03ac*/ 	.short	0x010a
        /*03ae*/ 	.byte	0x3f
	.zero		1


	//   ....[51]....
        /*03b0*/ 	.word	0x00009b00
        /*03b4*/ 	.word	0x00000009
        /*03b8*/ 	.word	0x00000000
        /*03bc*/ 	.short	0x010a
        /*03be*/ 	.byte	0x3f
	.zero		1


	//   ....[52]....
        /*03c0*/ 	.word	0x00009b90
        /*03c4*/ 	.word	0x00000006
        /*03c8*/ 	.word	0x00000000
        /*03cc*/ 	.short	0x010a
        /*03ce*/ 	.byte	0x3f
	.zero		1


	//   ....[53]....
        /*03d0*/ 	.word	0x00009c20
        /*03d4*/ 	.word	0x00000009
        /*03d8*/ 	.word	0x00000000
        /*03dc*/ 	.short	0x010a
        /*03de*/ 	.byte	0x3f
	.zero		1


	//   ....[54]....
        /*03e0*/ 	.word	0x00009cb0
        /*03e4*/ 	.word	0x00000006
        /*03e8*/ 	.word	0x00000000
        /*03ec*/ 	.short	0x010a
        /*03ee*/ 	.byte	0x3f
	.zero		1


	//   ....[55]....
        /*03f0*/ 	.word	0x00009d40
        /*03f4*/ 	.word	0x00000009
        /*03f8*/ 	.word	0x00000000
        /*03fc*/ 	.short	0x010a
        /*03fe*/ 	.byte	0x3f
	.zero		1


	//   ....[56]....
        /*0400*/ 	.word	0x00009dd0
        /*0404*/ 	.word	0x00000006
        /*0408*/ 	.word	0x00000000
        /*040c*/ 	.short	0x010a
        /*040e*/ 	.byte	0x3f
	.zero		1


	//   ....[57]....
        /*0410*/ 	.word	0x00009e60
        /*0414*/ 	.word	0x00000009
        /*0418*/ 	.word	0x00000000
        /*041c*/ 	.short	0x010a
        /*041e*/ 	.byte	0x3f
	.zero		1


	//   ....[58]....
        /*0420*/ 	.word	0x00009ef0
        /*0424*/ 	.word	0x00000006
        /*0428*/ 	.word	0x00000000
        /*042c*/ 	.short	0x010a
        /*042e*/ 	.byte	0x3f
	.zero		1


	//   ....[59]....
        /*0430*/ 	.word	0x00009f80
        /*0434*/ 	.word	0x00000009
        /*0438*/ 	.word	0x00000000
        /*043c*/ 	.short	0x010a
        /*043e*/ 	.byte	0x3f
	.zero		1


	//   ....[60]....
        /*0440*/ 	.word	0x0000a010
        /*0444*/ 	.word	0x00000006
        /*0448*/ 	.word	0x00000000
        /*044c*/ 	.short	0x010a
        /*044e*/ 	.byte	0x3f
	.zero		1


	//   ....[61]....
        /*0450*/ 	.word	0x0000a0a0
        /*0454*/ 	.word	0x00000009
        /*0458*/ 	.word	0x00000000
        /*045c*/ 	.short	0x010a
        /*045e*/ 	.byte	0x3f
	.zero		1


	//   ....[62]....
        /*0460*/ 	.word	0x0000a130
        /*0464*/ 	.word	0x00000006
        /*0468*/ 	.word	0x00000000
        /*046c*/ 	.short	0x010a
        /*046e*/ 	.byte	0x3f
	.zero		1


	//   ....[63]....
        /*0470*/ 	.word	0x0000a1c0
        /*0474*/ 	.word	0x00000009
        /*0478*/ 	.word	0x00000000
        /*047c*/ 	.short	0x010a
        /*047e*/ 	.byte	0x3f
	.zero		1


	//   ....[64]....
        /*0480*/ 	.word	0x0000a250
        /*0484*/ 	.word	0x00000006
        /*0488*/ 	.word	0x00000000
        /*048c*/ 	.short	0x010a
        /*048e*/ 	.byte	0x3f
	.zero		1


	//   ....[65]....
        /*0490*/ 	.word	0x0000a2e0
        /*0494*/ 	.word	0x00000009
        /*0498*/ 	.word	0x00000000
        /*049c*/ 	.short	0x010a
        /*049e*/ 	.byte	0x3f
	.zero		1


	//   ....[66]....
        /*04a0*/ 	.word	0x0000a370
        /*04a4*/ 	.word	0x00000003
        /*04a8*/ 	.word	0x00000000
        /*04ac*/ 	.short	0x010a
        /*04ae*/ 	.byte	0x3f
	.zero		1


	//   ....[67]....
        /*04b0*/ 	.word	0x0000a3d0
        /*04b4*/ 	.word	0x00000003
        /*04b8*/ 	.word	0x00000000
        /*04bc*/ 	.short	0x010a
        /*04be*/ 	.byte	0x3f
	.zero		1


	//   ....[68]....
        /*04c0*/ 	.word	0x0000a430
        /*04c4*/ 	.word	0x00000004
        /*04c8*/ 	.word	0x00000000
        /*04cc*/ 	.short	0x010a
        /*04ce*/ 	.byte	0x3f
	.zero		1


	//   ....[69]....
        /*04d0*/ 	.word	0x0000a500
        /*04d4*/ 	.word	0x0000000e
        /*04d8*/ 	.word	0x00000098
        /*04dc*/ 	.short	0x010a
        /*04de*/ 	.byte	0x3f
	.zero		1


	//   ....[70]....
        /*04e0*/ 	.word	0x0000a5d0
        /*04e4*/ 	.word	0x00000007
        /*04e8*/ 	.word	0x00000000
        /*04ec*/ 	.short	0x010a
        /*04ee*/ 	.byte	0x3f
	.zero		1


	//   ....[71]....
        /*04f0*/ 	.word	0x0000a620
        /*04f4*/ 	.word	0x00000009
        /*04f8*/ 	.word	0x00000000
        /*04fc*/ 	.short	0x010a
        /*04fe*/ 	.byte	0x3f
	.zero		1


	//   ....[72]....
        /*0500*/ 	.word	0x0000a670
        /*0504*/ 	.word	0x00000006
        /*0508*/ 	.word	0x00000000
        /*050c*/ 	.short	0x010a
        /*050e*/ 	.byte	0x3f
	.zero		1


	//   ....[73]....
        /*0510*/ 	.word	0x0000a6c0
        /*0514*/ 	.word	0x00000009
        /*0518*/ 	.word	0x00000000
        /*051c*/ 	.short	0x010a
        /*051e*/ 	.byte	0x3f
	.zero		1


	//   ....[74]....
        /*0520*/ 	.word	0x0000a710
        /*0524*/ 	.word	0x00000006
        /*0528*/ 	.word	0x00000000
        /*052c*/ 	.short	0x010a
        /*052e*/ 	.byte	0x3f
	.zero		1


	//   ....[75]....
        /*0530*/ 	.word	0x0000a760
        /*0534*/ 	.word	0x00000009
        /*0538*/ 	.word	0x00000000
        /*053c*/ 	.short	0x010a
        /*053e*/ 	.byte	0x3f
	.zero		1


	//   ....[76]....
        /*0540*/ 	.word	0x0000a7b0
        /*0544*/ 	.word	0x00000006
        /*0548*/ 	.word	0x00000000
        /*054c*/ 	.short	0x010a
        /*054e*/ 	.byte	0x3f
	.zero		1


	//   ....[77]....
        /*0550*/ 	.word	0x0000a800
        /*0554*/ 	.word	0x00000009
        /*0558*/ 	.word	0x00000000
        /*055c*/ 	.short	0x010a
        /*055e*/ 	.byte	0x3f
	.zero		1


	//   ....[78]....
        /*0560*/ 	.word	0x0000a850
        /*0564*/ 	.word	0x00000006
        /*0568*/ 	.word	0x00000000
        /*056c*/ 	.short	0x010a
        /*056e*/ 	.byte	0x3f
	.zero		1


	//   ....[79]....
        /*0570*/ 	.word	0x0000a8a0
        /*0574*/ 	.word	0x00000009
        /*0578*/ 	.word	0x00000000
        /*057c*/ 	.short	0x010a
        /*057e*/ 	.byte	0x3f
	.zero		1


	//   ....[80]....
        /*0580*/ 	.word	0x0000a8f0
        /*0584*/ 	.word	0x00000006
        /*0588*/ 	.word	0x00000000
        /*058c*/ 	.short	0x010a
        /*058e*/ 	.byte	0x3f
	.zero		1


	//   ....[81]....
        /*0590*/ 	.word	0x0000a940
        /*0594*/ 	.word	0x00000009
        /*0598*/ 	.word	0x00000000
        /*059c*/ 	.short	0x010a
        /*059e*/ 	.byte	0x3f
	.zero		1


	//   ....[82]....
        /*05a0*/ 	.word	0x0000a990
        /*05a4*/ 	.word	0x00000006
        /*05a8*/ 	.word	0x00000000
        /*05ac*/ 	.short	0x010a
        /*05ae*/ 	.byte	0x3f
	.zero		1


	//   ....[83]....
        /*05b0*/ 	.word	0x0000a9e0
        /*05b4*/ 	.word	0x00000009
        /*05b8*/ 	.word	0x00000000
        /*05bc*/ 	.short	0x010a
        /*05be*/ 	.byte	0x3f
	.zero		1


	//   ....[84]....
        /*05c0*/ 	.word	0x0000aa30
        /*05c4*/ 	.word	0x00000006
        /*05c8*/ 	.word	0x00000000
        /*05cc*/ 	.short	0x010a
        /*05ce*/ 	.byte	0x3f
	.zero		1


	//   ....[85]....
        /*05d0*/ 	.word	0x0000aa80
        /*05d4*/ 	.word	0x00000009
        /*05d8*/ 	.word	0x00000000
        /*05dc*/ 	.short	0x010a
        /*05de*/ 	.byte	0x3f
	.zero		1


	//   ....[86]....
        /*05e0*/ 	.word	0x0000aad0
        /*05e4*/ 	.word	0x00000006
        /*05e8*/ 	.word	0x00000000
        /*05ec*/ 	.short	0x010a
        /*05ee*/ 	.byte	0x3f
	.zero		1


	//   ....[87]....
        /*05f0*/ 	.word	0x0000ab20
        /*05f4*/ 	.word	0x00000009
        /*05f8*/ 	.word	0x00000000
        /*05fc*/ 	.short	0x010a
        /*05fe*/ 	.byte	0x3f
	.zero		1


	//----- nvinfo : EIATTR_NUM_MBARRIERS
	.align		4
.L_35:
        /*0600*/ 	.byte	0x03, 0x38
        /*0602*/ 	.short	0x0028


	//----- nvinfo : EIATTR_EXIT_INSTR_OFFSETS
	.align		4
        /*0604*/ 	.byte	0x04, 0x1c
        /*0606*/ 	.short	(.L_37 - .L_36)


	//   ....[0]....
.L_36:
        /*0608*/ 	.word	0x00000870


	//   ....[1]....
        /*060c*/ 	.word	0x00001140


	//   ....[2]....
        /*0610*/ 	.word	0x00008570


	//   ....[3]....
        /*0614*/ 	.word	0x00008ba0


	//   ....[4]....
        /*0618*/ 	.word	0x0000a3c0


	//----- nvinfo : EIATTR_MAX_THREADS
	.align		4
.L_37:
        /*061c*/ 	.byte	0x04, 0x05
        /*061e*/ 	.short	(.L_39 - .L_38)
.L_38:
        /*0620*/ 	.word	0x00000180
        /*0624*/ 	.word	0x00000001
        /*0628*/ 	.word	0x00000001


	//----- nvinfo : EIATTR_CRS_STACK_SIZE
	.align		4
.L_39:
        /*062c*/ 	.byte	0x04, 0x1e
        /*062e*/ 	.short	(.L_41 - .L_40)
.L_40:
        /*0630*/ 	.word	0x00000000


	//----- nvinfo : EIATTR_CBANK_PARAM_SIZE
	.align		4
.L_41:
        /*0634*/ 	.byte	0x03, 0x19
        /*0636*/ 	.short	0x0470


	//----- nvinfo : EIATTR_PARAM_CBANK
	.align		4
        /*0638*/ 	.byte	0x04, 0x0a
        /*063a*/ 	.short	(.L_43 - .L_42)
	.align		4
.L_42:
        /*063c*/ 	.word	index@(.nv.constant0._ZN7cutlass13device_kernelINS_4gemm6kernel13GemmUniversalIN4cute5tupleIJiiiiEEENS1_10collective13CollectiveMmaINS1_34MainloopSm90TmaGmmaWarpSpecializedILi19ENS5_IJNS4_1CILi1EEESB_SB_EEENS1_35KernelTmaWarpSpecializedCooperativeEEENS5_IJNSA_ILi256EEENSA_ILi112EEENSA_ILi32EEEEEEaNS5_IJlSB_lEEEaSJ_NS4_8TiledMMAINS4_8MMA_AtomIJNS4_4SM904GMMA26MMA_64x16x32_S32S8S8_SS_TNEEEENS4_6LayoutINS5_IJNSA_ILi2EEESB_SB_EEENS5_IJSB_NSA_ILi0EEEST_EEEEENS5_IJNS4_10UnderscoreESW_SW_EEEEENS4_13SM90_TMA_LOADENS4_14ComposedLayoutINS4_7SwizzleILi1ELi4ELi3EEENS4_18smem_ptr_flag_bitsILi8EEENSQ_INS5_IJNSA_ILi8EEESH_EEENS5_IJSH_SB_EEEEEEEvNS4_8identityESZ_S19_vS1A_EENS_8epilogue10collective6detail29Sm90TmaWarpSpecializedAdapterINS1D_15DefaultEpilogueIaSJ_SJ_NS1C_6thread17LinearCombinationIaLi1EiiLNS1H_9ScaleType4KindE0ELNS_15FloatRoundStyleE2EaEENS1_15EpilogueDefaultEEEEEvvEEEEvNT_6ParamsE)
        /*0640*/ 	.short	0x0210
        /*0642*/ 	.short	0x0470


	//----- nvinfo : EIATTR_SW_WAR
	.align		4
.L_43:
        /*0644*/ 	.byte	0x04, 0x36
        /*0646*/ 	.short	(.L_45 - .L_44)
.L_44:
        /*0648*/ 	.word	0x00000008
.L_45:


//--------------------- .nv.callgraph             --------------------------
	.section	.nv.callgraph,"",@"SHT_CUDA_CALLGRAPH"
	.align	4
	.sectionentsize	8
	.align		4
        /*0000*/ 	.word	0x00000000
	.align		4
        /*0004*/ 	.word	0xffffffff
	.align		4
        /*0008*/ 	.word	index@(_ZN7cutlass13device_kernelINS_4gemm6kernel13GemmUniversalIN4cute5tupleIJiiiiEEENS1_10collective13CollectiveMmaINS1_34MainloopSm90TmaGmmaWarpSpecializedILi19ENS5_IJNS4_1CILi1EEESB_SB_EEENS1_35KernelTmaWarpSpecializedCooperativeEEENS5_IJNSA_ILi256EEENSA_ILi112EEENSA_ILi32EEEEEEaNS5_IJlSB_lEEEaSJ_NS4_8TiledMMAINS4_8MMA_AtomIJNS4_4SM904GMMA26MMA_64x16x32_S32S8S8_SS_TNEEEENS4_6LayoutINS5_IJNSA_ILi2EEESB_SB_EEENS5_IJSB_NSA_ILi0EEEST_EEEEENS5_IJNS4_10UnderscoreESW_SW_EEEEENS4_13SM90_TMA_LOADENS4_14ComposedLayoutINS4_7SwizzleILi1ELi4ELi3EEENS4_18smem_ptr_flag_bitsILi8EEENSQ_INS5_IJNSA_ILi8EEESH_EEENS5_IJSH_SB_EEEEEEEvNS4_8identityESZ_S19_vS1A_EENS_8epilogue10collective6detail29Sm90TmaWarpSpecializedAdapterINS1D_15DefaultEpilogueIaSJ_SJ_NS1C_6thread17LinearCombinationIaLi1EiiLNS1H_9ScaleType4KindE0ELNS_15FloatRoundStyleE2EaEENS1_15EpilogueDefaultEEEEEvvEEEEvNT_6ParamsE)
	.align		4
        /*000c*/ 	.word	index@(__assertfail)
	.align		4
        /*0010*/ 	.word	0x00000000
	.align		4
        /*0014*/ 	.word	0xfffffffe
	.align		4
        /*0018*/ 	.word	0x00000000
	.align		4
        /*001c*/ 	.word	0xfffffffd
	.align		4
        /*0020*/ 	.word	0x00000000
	.align		4
        /*0024*/ 	.word	0xfffffffc


//--------------------- .nv.constant4             --------------------------
	.section	.nv.constant4,"a",@progbits
	.align	8
	.align		8
.nv.constant4:
        /*0000*/ 	.dword	__assertfail
	.align		8
        /*0008*/ 	.dword	__unnamed_1
	.align		8
        /*0010*/ 	.dword	_ZN40_INTERNAL_fba65560_4_k_cu_80e8d1a7_164784cuda3std3__45__cpo5beginE
	.align		8
        /*0018*/ 	.dword	_ZN40_INTERNAL_fba65560_4_k_cu_80e8d1a7_164784cuda3std3__45__cpo3endE
	.align		8
        /*0020*/ 	.dword	_ZN40_INTERNAL_fba65560_4_k_cu_80e8d1a7_164784cuda3std3__45__cpo6cbeginE
	.align		8
        /*0028*/ 	.dword	_ZN40_INTERNAL_fba65560_4_k_cu_80e8d1a7_164784cuda3std3__45__cpo4cendE
	.align		8
        /*0030*/ 	.dword	_ZN40_INTERNAL_fba65560_4_k_cu_80e8d1a7_164784cuda3std3__442_GLOBAL__N__fba65560_4_k_cu_80e8d1a7_164786ignoreE
	.align		8
        /*0038*/ 	.dword	_ZN40_INTERNAL_fba65560_4_k_cu_80e8d1a7_164784cuda3std3__419piecewise_constructE
	.align		8
        /*0040*/ 	.dword	_ZN40_INTERNAL_fba65560_4_k_cu_80e8d1a7_164784cuda3std3__48in_placeE
	.align		8
        /*0048*/ 	.dword	_ZN40_INTERNAL_fba65560_4_k_cu_80e8d1a7_164784cuda3std6ranges3__45__cpo4swapE
	.align		8
        /*0050*/ 	.dword	_ZN40_INTERNAL_fba65560_4_k_cu_80e8d1a7_164784cuda3std6ranges3__45__cpo9iter_moveE
	.align		8
        /*0058*/ 	.dword	_ZN40_INTERNAL_fba65560_4_k_cu_80e8d1a7_164784cute7productE
	.align		8
        /*0060*/ 	.dword	_ZN40_INTERNAL_fba65560_4_k_cu_80e8d1a7_164784cute1_E
	.align		8
        /*0068*/ 	.dword	$str$22
	.align		8
        /*0070*/ 	.dword	$str$23


//--------------------- .text._ZN7cutlass13device_kernelINS_4gemm6kernel13GemmUniversalIN4cute5tupleIJiiiiEEENS1_10collective13CollectiveMmaINS1_34MainloopSm90TmaGmmaWarpSpecializedILi19ENS5_IJNS4_1CILi1EEESB_SB_EEENS1_35KernelTmaWarpSpecializedCooperativeEEENS5_IJNSA_ILi256EEENSA_ILi112EEENSA_ILi32EEEEEEaNS5_IJlSB_lEEEaSJ_NS4_8TiledMMAINS4_8MMA_AtomIJNS4_4SM904GMMA26MMA_64x16x32_S32S8S8_SS_TNEEEENS4_6LayoutINS5_IJNSA_ILi2EEESB_SB_EEENS5_IJSB_NSA_ILi0EEEST_EEEEENS5_IJNS4_10UnderscoreESW_SW_EEEEENS4_13SM90_TMA_LOADENS4_14ComposedLayoutINS4_7SwizzleILi1ELi4ELi3EEENS4_18smem_ptr_flag_bitsILi8EEENSQ_INS5_IJNSA_ILi8EEESH_EEENS5_IJSH_SB_EEEEEEEvNS4_8identityESZ_S19_vS1A_EENS_8epilogue10collective6detail29Sm90TmaWarpSpecializedAdapterINS1D_15DefaultEpilogueIaSJ_SJ_NS1C_6thread17LinearCombinationIaLi1EiiLNS1H_9ScaleType4KindE0ELNS_15FloatRoundStyleE2EaEENS1_15EpilogueDefaultEEEEEvvEEEEvNT_6ParamsE --------------------------
	.section	.text._ZN7cutlass13device_kernelINS_4gemm6kernel13GemmUniversalIN4cute5tupleIJiiiiEEENS1_10collective13CollectiveMmaINS1_34MainloopSm90TmaGmmaWarpSpecializedILi19ENS5_IJNS4_1CILi1EEESB_SB_EEENS1_35KernelTmaWarpSpecializedCooperativeEEENS5_IJNSA_ILi256EEENSA_ILi112EEENSA_ILi32EEEEEEaNS5_IJlSB_lEEEaSJ_NS4_8TiledMMAINS4_8MMA_AtomIJNS4_4SM904GMMA26MMA_64x16x32_S32S8S8_SS_TNEEEENS4_6LayoutINS5_IJNSA_ILi2EEESB_SB_EEENS5_IJSB_NSA_ILi0EEEST_EEEEENS5_IJNS4_10UnderscoreESW_SW_EEEEENS4_13SM90_TMA_LOADENS4_14ComposedLayoutINS4_7SwizzleILi1ELi4ELi3EEENS4_18smem_ptr_flag_bitsILi8EEENSQ_INS5_IJNSA_ILi8EEESH_EEENS5_IJSH_SB_EEEEEEEvNS4_8identityESZ_S19_vS1A_EENS_8epilogue10collective6detail29Sm90TmaWarpSpecializedAdapterINS1D_15DefaultEpilogueIaSJ_SJ_NS1C_6thread17LinearCombinationIaLi1EiiLNS1H_9ScaleType4KindE0ELNS_15FloatRoundStyleE2EaEENS1_15EpilogueDefaultEEEEEvvEEEEvNT_6ParamsE,"ax",@progbits
	.align	128
.text._ZN7cutlass13device_kernelINS_4gemm6kernel13GemmUniversalIN4cute5tupleIJiiiiEEENS1_10collective13CollectiveMmaINS1_34MainloopSm90TmaGmmaWarpSpecializedILi19ENS5_IJNS4_1CILi1EEESB_SB_EEENS1_35KernelTmaWarpSpecializedCooperativeEEENS5_IJNSA_ILi256EEENSA_ILi112EEENSA_ILi32EEEEEEaNS5_IJlSB_lEEEaSJ_NS4_8TiledMMAINS4_8MMA_AtomIJNS4_4SM904GMMA26MMA_64x16x32_S32S8S8_SS_TNEEEENS4_6LayoutINS5_IJNSA_ILi2EEESB_SB_EEENS5_IJSB_NSA_ILi0EEEST_EEEEENS5_IJNS4_10UnderscoreESW_SW_EEEEENS4_13SM90_TMA_LOADENS4_14ComposedLayoutINS4_7SwizzleILi1ELi4ELi3EEENS4_18smem_ptr_flag_bitsILi8EEENSQ_INS5_IJNSA_ILi8EEESH_EEENS5_IJSH_SB_EEEEEEEvNS4_8identityESZ_S19_vS1A_EENS_8epilogue10collective6detail29Sm90TmaWarpSpecializedAdapterINS1D_15DefaultEpilogueIaSJ_SJ_NS1C_6thread17LinearCombinationIaLi1EiiLNS1H_9ScaleType4KindE0ELNS_15FloatRoundStyleE2EaEENS1_15EpilogueDefaultEEEEEvvEEEEvNT_6ParamsE:
        .type           _ZN7cutlass13device_kernelINS_4gemm6kernel13GemmUniversalIN4cute5tupleIJiiiiEEENS1_10collective13CollectiveMmaINS1_34MainloopSm90TmaGmmaWarpSpecializedILi19ENS5_IJNS4_1CILi1EEESB_SB_EEENS1_35KernelTmaWarpSpecializedCooperativeEEENS5_IJNSA_ILi256EEENSA_ILi112EEENSA_ILi32EEEEEEaNS5_IJlSB_lEEEaSJ_NS4_8TiledMMAINS4_8MMA_AtomIJNS4_4SM904GMMA26MMA_64x16x32_S32S8S8_SS_TNEEEENS4_6LayoutINS5_IJNSA_ILi2EEESB_SB_EEENS5_IJSB_NSA_ILi0EEEST_EEEEENS5_IJNS4_10UnderscoreESW_SW_EEEEENS4_13SM90_TMA_LOADENS4_14ComposedLayoutINS4_7SwizzleILi1ELi4ELi3EEENS4_18smem_ptr_flag_bitsILi8EEENSQ_INS5_IJNSA_ILi8EEESH_EEENS5_IJSH_SB_EEEEEEEvNS4_8identityESZ_S19_vS1A_EENS_8epilogue10collective6detail29Sm90TmaWarpSpecializedAdapterINS1D_15DefaultEpilogueIaSJ_SJ_NS1C_6thread17LinearCombinationIaLi1EiiLNS1H_9ScaleType4KindE0ELNS_15FloatRoundStyleE2EaEENS1_15EpilogueDefaultEEEEEvvEEEEvNT_6ParamsE,@function
        .size           _ZN7cutlass13device_kernelINS_4gemm6kernel13GemmUniversalIN4cute5tupleIJiiiiEEENS1_10collective13CollectiveMmaINS1_34MainloopSm90TmaGmmaWarpSpecializedILi19ENS5_IJNS4_1CILi1EEESB_SB_EEENS1_35KernelTmaWarpSpecializedCooperativeEEENS5_IJNSA_ILi256EEENSA_ILi112EEENSA_ILi32EEEEEEaNS5_IJlSB_lEEEaSJ_NS4_8TiledMMAINS4_8MMA_AtomIJNS4_4SM904GMMA26MMA_64x16x32_S32S8S8_SS_TNEEEENS4_6LayoutINS5_IJNSA_ILi2EEESB_SB_EEENS5_IJSB_NSA_ILi0EEEST_EEEEENS5_IJNS4_10UnderscoreESW_SW_EEEEENS4_13SM90_TMA_LOADENS4_14ComposedLayoutINS4_7SwizzleILi1ELi4ELi3EEENS4_18smem_ptr_flag_bitsILi8EEENSQ_INS5_IJNSA_ILi8EEESH_EEENS5_IJSH_SB_EEEEEEEvNS4_8identityESZ_S19_vS1A_EENS_8epilogue10collective6detail29Sm90TmaWarpSpecializedAdapterINS1D_15DefaultEpilogueIaSJ_SJ_NS1C_6thread17LinearCombinationIaLi1EiiLNS1H_9ScaleType4KindE0ELNS_15FloatRoundStyleE2EaEENS1_15EpilogueDefaultEEEEEvvEEEEvNT_6ParamsE,(.L_x_325 - _ZN7cutlass13device_kernelINS_4gemm6kernel13GemmUniversalIN4cute5tupleIJiiiiEEENS1_10collective13CollectiveMmaINS1_34MainloopSm90TmaGmmaWarpSpecializedILi19ENS5_IJNS4_1CILi1EEESB_SB_EEENS1_35KernelTmaWarpSpecializedCooperativeEEENS5_IJNSA_ILi256EEENSA_ILi112EEENSA_ILi32EEEEEEaNS5_IJlSB_lEEEaSJ_NS4_8TiledMMAINS4_8MMA_AtomIJNS4_4SM904GMMA26MMA_64x16x32_S32S8S8_SS_TNEEEENS4_6LayoutINS5_IJNSA_ILi2EEESB_SB_EEENS5_IJSB_NSA_ILi0EEEST_EEEEENS5_IJNS4_10UnderscoreESW_SW_EEEEENS4_13SM90_TMA_LOADENS4_14ComposedLayoutINS4_7SwizzleILi1ELi4ELi3EEENS4_18smem_ptr_flag_bitsILi8EEENSQ_INS5_IJNSA_ILi8EEESH_EEENS5_IJSH_SB_EEEEEEEvNS4_8identityESZ_S19_vS1A_EENS_8epilogue10collective6detail29Sm90TmaWarpSpecializedAdapterINS1D_15DefaultEpilogueIaSJ_SJ_NS1C_6thread17LinearCombinationIaLi1EiiLNS1H_9ScaleType4KindE0ELNS_15FloatRoundStyleE2EaEENS1_15EpilogueDefaultEEEEEvvEEEEvNT_6ParamsE)
        .other          _ZN7cutlass13device_kernelINS_4gemm6kernel13GemmUniversalIN4cute5tupleIJiiiiEEENS1_10collective13CollectiveMmaINS1_34MainloopSm90TmaGmmaWarpSpecializedILi19ENS5_IJNS4_1CILi1EEESB_SB_EEENS1_35KernelTmaWarpSpecializedCooperativeEEENS5_IJNSA_ILi256EEENSA_ILi112EEENSA_ILi32EEEEEEaNS5_IJlSB_lEEEaSJ_NS4_8TiledMMAINS4_8MMA_AtomIJNS4_4SM904GMMA26MMA_64x16x32_S32S8S8_SS_TNEEEENS4_6LayoutINS5_IJNSA_ILi2EEESB_SB_EEENS5_IJSB_NSA_ILi0EEEST_EEEEENS5_IJNS4_10UnderscoreESW_SW_EEEEENS4_13SM90_TMA_LOADENS4_14ComposedLayoutINS4_7SwizzleILi1ELi4ELi3EEENS4_18smem_ptr_flag_bitsILi8EEENSQ_INS5_IJNSA_ILi8EEESH_EEENS5_IJSH_SB_EEEEEEEvNS4_8identityESZ_S19_vS1A_EENS_8epilogue10collective6detail29Sm90TmaWarpSpecializedAdapterINS1D_15DefaultEpilogueIaSJ_SJ_NS1C_6thread17LinearCombinationIaLi1EiiLNS1H_9ScaleType4KindE0ELNS_15FloatRoundStyleE2EaEENS1_15EpilogueDefaultEEEEEvvEEEEvNT_6ParamsE,@"STO_CUDA_ENTRY STV_DEFAULT"
_ZN7cutlass13device_kernelINS_4gemm6kernel13GemmUniversalIN4cute5tupleIJiiiiEEENS1_10collective13CollectiveMmaINS1_34MainloopSm90TmaGmmaWarpSpecializedILi19ENS5_IJNS4_1CILi1EEESB_SB_EEENS1_35KernelTmaWarpSpecializedCooperativeEEENS5_IJNSA_ILi256EEENSA_ILi112EEENSA_ILi32EEEEEEaNS5_IJlSB_lEEEaSJ_NS4_8TiledMMAINS4_8MMA_AtomIJNS4_4SM904GMMA26MMA_64x16x32_S32S8S8_SS_TNEEEENS4_6LayoutINS5_IJNSA_ILi2EEESB_SB_EEENS5_IJSB_NSA_ILi0EEEST_EEEEENS5_IJNS4_10UnderscoreESW_SW_EEEEENS4_13SM90_TMA_LOADENS4_14ComposedLayoutINS4_7SwizzleILi1ELi4ELi3EEENS4_18smem_ptr_flag_bitsILi8EEENSQ_INS5_IJNSA_ILi8EEESH_EEENS5_IJSH_SB_EEEEEEEvNS4_8identityESZ_S19_vS1A_EENS_8epilogue10collective6detail29Sm90TmaWarpSpecializedAdapterINS1D_15DefaultEpilogueIaSJ_SJ_NS1C_6thread17LinearCombinationIaLi1EiiLNS1H_9ScaleType4KindE0ELNS_15FloatRoundStyleE2EaEENS1_15EpilogueDefaultEEEEEvvEEEEvNT_6ParamsE:
[----:B------:R-:W0:Y:S01]  /*0000*/  LDC R1, c[0x0][0x28] ;  /* 0x00000a00ff017b82 */ /* 0x000e220000000800 */
[----:B------:R-:W1:Y:S01]  /*0010*/  S2R R3, SR_TID.X ;  /* 0x0000000000037919 */ /* 0x000e620000002100 */
[----:B------:R-:W-:Y:S01]  /*0020*/  ELECT P0, URZ, PT ;  /* 0x00000000003f782f */ /* 0x000fe20003800000 */
[----:B------:R-:W-:Y:S01]  /*0030*/  BSSY B0, `(.L_x_0) ;  /* 0x000000f000007945 */ /* 0x000fe20003800000 */
[--C-:B-1----:R-:W-:Y:S02]  /*0040*/  SHF.R.U32.HI R0, RZ, 0x5, R3.reuse ;  /* 0x00000005ff007819 */ /* 0x102fe40000011603 */
[----:B------:R-:W-:-:S03]  /*0050*/  SHF.R.U32.HI R14, RZ, 0x7, R3 ;  /* 0x00000007ff0e7819 */ /* 0x000fc60000011603 */
[----:B------:R-:W1:Y:S04]  /*0060*/  SHFL.IDX PT, R4, R0, RZ, 0x1f ;  /* 0x00001fff00047589 */ /* 0x000e6800000e0000 */
[----:B------:R2:W3:Y:S01]  /*0070*/  SHFL.IDX PT, R10, R14, RZ, 0x1f ;  /* 0x00001fff0e0a7589 */ /* 0x0004e200000e0000 */
[----:B-1----:R-:W-:-:S13]  /*0080*/  ISETP.NE.OR P0, PT, R4, RZ, !P0 ;  /* 0x000000ff0400720c */ /* 0x002fda0004705670 */
[----:B0-23--:R-:W-:Y:S05]  /*0090*/  @P0 BRA `(.L_x_1) ;  /* 0x0000000000200947 */ /* 0x00dfea0003800000 */
[----:B------:R-:W-:Y:S02]  /*00a0*/  ULDC.64 UR4, c[0x0][0x198] ;  /* 0x0000660000047ab9 */ /* 0x000fe40000000a00 */
[----:B------:R-:W-:Y:S02]  /*00b0*/  UIADD3 UR6, UP0, UR4, 0xf0, URZ ;  /* 0x000000f004067890 */ /* 0x000fe4000ff1e03f */
[----:B------:R-:W-:Y:S02]  /*00c0*/  UIADD3 UR4, UP1, UR4, 0x1f0, URZ ;  /* 0x000001f004047890 */ /* 0x000fe4000ff3e03f */
[----:B------:R-:W-:Y:S02]  /*00d0*/  UIADD3.X UR7, URZ, UR5, URZ, UP0, !UPT ;  /* 0x000000053f077290 */ /* 0x000fe400087fe43f */
[----:B------:R-:W-:-:S07]  /*00e0*/  UIADD3.X UR5, URZ, UR5, URZ, UP1, !UPT ;  /* 0x000000053f057290 */ /* 0x000fce0008ffe43f */
[----:B------:R0:W-:Y:S02]  /*00f0*/  UTMACCTL.PF [UR6] ;  /* 0x00000000060079b9 */ /* 0x0001e40008040000 */
[----:B------:R0:W-:Y:S02]  /*0100*/  UTMACCTL.PF [UR4] ;  /* 0x00000000040079b9 */ /* 0x0001e40008040000 */
[----:B0-----:R-:W-:Y:S01]  /*0110*/  NOP ;  /* 0x0000000000007918 */ /* 0x001fe20000000000 */
.L_x_1:
[----:B------:R-:W-:Y:S05]  /*0120*/  BSYNC B0 ;  /* 0x0000000000007941 */ /* 0x000fea0003800000 */
.L_x_0:
[----:B------:R-:W0:Y:S02]  /*0130*/  SHFL.IDX PT, R2, R0, RZ, 0x1f ;  /* 0x00001fff00027589 */ /* 0x000e2400000e0000 */
[----:B0-----:R-:W-:-:S13]  /*0140*/  ISETP.NE.AND P0, PT, R2, RZ, PT ;  /* 0x000000ff0200720c */ /* 0x001fda0003f05270 */
[----:B------:R-:W-:Y:S05]  /*0150*/  @P0 BRA `(.L_x_2) ;  /* 0x0000000000dc0947 */ /* 0x000fea0003800000 */
[----:B------:R-:W-:Y:S01]  /*0160*/  ELECT P0, URZ, PT ;  /* 0x00000000003f782f */ /* 0x000fe20003800000 */
[----:B------:R-:W-:-:S12]  /*0170*/  BSSY B0, `(.L_x_2) ;  /* 0x0000035000007945 */ /* 0x000fd80003800000 */
[----:B------:R-:W-:Y:S05]  /*0180*/  @!P0 BRA `(.L_x_3) ;  /* 0x0000000000cc8947 */ /* 0x000fea0003800000 */
[----:B------:R-:W0:Y:S01]  /*0190*/  S2UR UR8, SR_CgaCtaId ;  /* 0x00000000000879c3 */ /* 0x000e220000008800 */
[----:B------:R-:W-:Y:S01]  /*01a0*/  UMOV UR4, 0x400 ;  /* 0x0000040000047882 */ /* 0x000fe20000000000 */
[----:B------:R-:W-:Y:S01]  /*01b0*/  UMOV UR5, 0x1 ;  /* 0x0000000100057882 */ /* 0x000fe20000000000 */
[----:B------:R-:W-:Y:S02]  /*01c0*/  UMOV UR6, 0x100 ;  /* 0x0000010000067882 */ /* 0x000fe40000000000 */
[----:B------:R-:W-:-:S04]  /*01d0*/  UIADD3 UR6, -UR6, 0x100000, URZ ;  /* 0x0010000006067890 */ /* 0x000fc8000fffe13f */
[----:B------:R-:W-:Y:S02]  /*01e0*/  USHF.L.U32 UR7, UR6, 0xb, URZ ;  /* 0x0000000b06077899 */ /* 0x000fe4000800063f */
[----:B------:R-:W-:Y:S02]  /*01f0*/  USHF.L.U32 UR6, UR6, 0x1, URZ ;  /* 0x0000000106067899 */ /* 0x000fe4000800063f */
[----:B0-----:R-:W-:Y:S02]  /*0200*/  ULEA UR8, UR8, UR4, 0x18 ;  /* 0x0000000408087291 */ /* 0x001fe4000f8ec03f */
[----:B------:R-:W-:-:S04]  /*0210*/  UIADD3 UR4, -UR5, 0x100000, URZ ;  /* 0x0010000005047890 */ /* 0x000fc8000fffe13f */
[----:B------:R-:W-:Y:S02]  /*0220*/  USHF.L.U32 UR5, UR4, 0xb, URZ ;  /* 0x0000000b04057899 */ /* 0x000fe4000800063f */
[----:B------:R-:W-:Y:S01]  /*0230*/  USHF.L.U32 UR4, UR4, 0x1, URZ ;  /* 0x0000000104047899 */ /* 0x000fe2000800063f */
[----:B------:R-:W0:Y:S11]  /*0240*/  FENCE.VIEW.ASYNC.S ;  /* 0x00000000000073c6 */ /* 0x000e360000000000 */
[----:B0-----:R0:W1:Y:S01]  /*0250*/  SYNCS.EXCH.64 URZ, [UR8], UR4 ;  /* 0x00000004083f75b2 */ /* 0x0010620008000100 */
[----:B------:R0:W2:Y:S01]  /*0260*/  SYNCS.EXCH.64 URZ, [UR8+0x98], UR6 ;  /* 0x00009806083f75b2 */ /* 0x0000a20008000100 */
[----:B------:R0:W3:Y:S01]  /*0270*/  SYNCS.EXCH.64 URZ, [UR8+0x8], UR4 ;  /* 0x00000804083f75b2 */ /* 0x0000e20008000100 */
[----:B------:R0:W4:Y:S01]  /*0280*/  SYNCS.EXCH.64 URZ, [UR8+0xa0], UR6 ;  /* 0x0000a006083f75b2 */ /* 0x0001220008000100 */
[----:B------:R0:W0:Y:S01]  /*0290*/  SYNCS.EXCH.64 URZ, [UR8+0x10], UR4 ;  /* 0x00001004083f75b2 */ /* 0x0000220008000100 */
        /* <DEDUP_REMOVED lines=33> */
[----:B-1234-:R-:W-:Y:S01]  /*04b0*/  NOP ;  /* 0x0000000000007918 */ /* 0x01efe20000000000 */
.L_x_3:
[----:B0-----:R-:W-:Y:S05]  /*04c0*/  BSYNC B0 ;  /* 0x0000000000007941 */ /* 0x001fea0003800000 */
.L_x_2:
[----:B------:R-:W0:Y:S01]  /*04d0*/  SHFL.IDX PT, R0, R0, RZ, 0x1f ;  /* 0x00001fff00007589 */ /* 0x000e2200000e0000 */
[----:B------:R-:W-:Y:S01]  /*04e0*/  ELECT P0, URZ, PT ;  /* 0x00000000003f782f */ /* 0x000fe20003800000 */
[----:B------:R-:W1:Y:S01]  /*04f0*/  LDC R2, c[0x0][0x65c] ;  /* 0x00019700ff027b82 */ /* 0x000e620000000800 */
[----:B------:R-:W-:Y:S01]  /*0500*/  SHF.R.S32.HI R7, RZ, 0x1f, R4 ;  /* 0x0000001fff077819 */ /* 0x000fe20000011404 */
[----:B------:R-:W2:Y:S01]  /*0510*/  S2R R5, SR_CTAID.Y ;  /* 0x0000000000057919 */ /* 0x000ea20000002600 */
[----:B------:R-:W-:Y:S01]  /*0520*/  UMOV UR4, 0x20 ;  /* 0x0000002000047882 */ /* 0x000fe20000000000 */
[----:B------:R-:W-:Y:S01]  /*0530*/  NOP ;  /* 0x0000000000007918 */ /* 0x000fe20000000000 */
[----:B------:R-:W-:Y:S01]  /*0540*/  LEA.HI R7, R7, R4, RZ, 0x2 ;  /* 0x0000000407077211 */ /* 0x000fe200078f10ff */
[----:B------:R-:W3:Y:S01]  /*0550*/  S2R R6, SR_CTAID.X ;  /* 0x0000000000067919 */ /* 0x000ee20000002500 */
[----:B------:R-:W-:Y:S01]  /*0560*/  ISETP.NE.AND P2, PT, R10, RZ, PT ;  /* 0x000000ff0a00720c */ /* 0x000fe20003f45270 */
[----:B------:R-:W-:Y:S01]  /*0570*/  NOP ;  /* 0x0000000000007918 */ /* 0x000fe20000000000 */
[----:B------:R-:W-:-:S02]  /*0580*/  LOP3.LUT R7, R7, 0xfffffffc, RZ, 0xc0, !PT ;  /* 0xfffffffc07077812 */ /* 0x000fc400078ec0ff */
[----:B0-----:R-:W-:Y:S02]  /*0590*/  ISETP.NE.OR P0, PT, R0, RZ, !P0 ;  /* 0x000000ff0000720c */ /* 0x001fe40004705670 */
[----:B-1----:R-:W-:-:S04]  /*05a0*/  ISETP.NE.AND P3, PT, R2, 0x1, PT ;  /* 0x000000010200780c */ /* 0x002fc80003f65270 */
[----:B------:R-:W-:Y:S01]  /*05b0*/  P2R R0, PR, RZ, 0x8 ;  /* 0x00000008ff007803 */ /* 0x000fe20000000000 */
[----:B------:R-:W-:Y:S01]  /*05c0*/  IMAD.IADD R0, R4, 0x1, -R7 ;  /* 0x0000000104007824 */ /* 0x000fe200078e0a07 */
[----:B------:R-:W-:Y:S01]  /*05d0*/  LOP3.LUT R4, R3, 0x7f, RZ, 0xc0, !PT ;  /* 0x0000007f03047812 */ /* 0x000fe200078ec0ff */
[----:B------:R-:W-:-:S03]  /*05e0*/  IMAD.MOV.U32 R7, RZ, RZ, RZ ;  /* 0x000000ffff077224 */ /* 0x000fc600078e00ff */
[----:B------:R-:W-:Y:S01]  /*05f0*/  ISETP.NE.AND P1, PT, R0, 0x3, PT ;  /* 0x000000030000780c */ /* 0x000fe20003f25270 */
[----:B------:R-:W-:Y:S01]  /*0600*/  VOTEU.ALL UP0, P0 ;  /* 0x00000000003f7886 */ /* 0x000fe20000000000 */
[----:B------:R-:W-:Y:S01]  /*0610*/  VOTEU.ALL UP1, P0 ;  /* 0x00000000003f7886 */ /* 0x000fe20000020000 */
[----:B------:R-:W3:Y:S01]  /*0620*/  @P3 LDC R17, c[0x0][0x10] ;  /* 0x00000400ff113b82 */ /* 0x000ee20000000800 */
[----:B--2---:R-:W-:Y:S02]  /*0630*/  @P3 IMAD.MOV.U32 R8, RZ, RZ, R5 ;  /* 0x000000ffff083224 */ /* 0x004fe400078e0005 */
[----:B------:R-:W-:Y:S01]  /*0640*/  @!UP0 UMOV UR6, 0x400 ;  /* 0x0000040000068882 */ /* 0x000fe20000000000 */
[----:B------:R-:W-:-:S04]  /*0650*/  @!UP0 UIADD3 UR4, -UR4, 0x100000, URZ ;  /* 0x0010000004048890 */ /* 0x000fc8000fffe13f */
[----:B------:R-:W-:Y:S02]  /*0660*/  @!UP0 USHF.L.U32 UR5, UR4, 0xb, URZ ;  /* 0x0000000b04058899 */ /* 0x000fe4000800063f */
[----:B------:R-:W-:Y:S01]  /*0670*/  @!UP0 USHF.L.U32 UR4, UR4, 0x1, URZ ;  /* 0x0000000104048899 */ /* 0x000fe2000800063f */
[----:B------:R-:W-:Y:S01]  /*0680*/  @P3 IMAD.MOV.U32 R9, RZ, RZ, RZ ;  /* 0x000000ffff093224 */ /* 0x000fe200078e00ff */
[----:B------:R-:W0:Y:S08]  /*0690*/  @!UP0 S2UR UR7, SR_CgaCtaId ;  /* 0x00000000000789c3 */ /* 0x000e300000008800 */
[----:B------:R-:W1:Y:S01]  /*06a0*/  @!P3 LDC R11, c[0x0][0xc] ;  /* 0x00000300ff0bbb82 */ /* 0x000e620000000800 */
[----:B---3--:R-:W-:Y:S01]  /*06b0*/  @P3 IMAD.WIDE.U32 R16, R6, R17, R8 ;  /* 0x0000001106103225 */ /* 0x008fe200078e0008 */
[----:B0-----:R-:W-:Y:S01]  /*06c0*/  @!UP0 ULEA UR8, UR7, UR6, 0x18 ;  /* 0x0000000607088291 */ /* 0x001fe2000f8ec03f */
[----:B------:R-:W-:-:S02]  /*06d0*/  VOTEU.ALL UP0, P0 ;  /* 0x00000000003f7886 */ /* 0x000fc40000000000 */
[----:B------:R-:W-:Y:S01]  /*06e0*/  ULDC UR6, c[0x0][0xc] ;  /* 0x0000030000067ab9 */ /* 0x000fe20000000800 */
[----:B------:R-:W-:Y:S01]  /*06f0*/  ISETP.EQ.OR P0, PT, R0, RZ, !P1 ;  /* 0x000000ff0000720c */ /* 0x000fe20004f02670 */
[----:B------:R-:W-:-:S03]  /*0700*/  ULDC UR7, c[0x0][0x10] ;  /* 0x0000040000077ab9 */ /* 0x000fc60000000800 */
[C---:B------:R-:W-:Y:S01]  /*0710*/  ISETP.EQ.AND P0, PT, R10.reuse, RZ, P0 ;  /* 0x000000ff0a00720c */ /* 0x040fe20000702270 */
[----:B------:R-:W-:Y:S02]  /*0720*/  VIADD R10, R10, 0xffffffff ;  /* 0xffffffff0a0a7836 */ /* 0x000fe40000000000 */
[----:B-1----:R-:W-:Y:S01]  /*0730*/  @!P3 IMAD.WIDE.U32 R8, R11, R5, R6 ;  /* 0x000000050b08b225 */ /* 0x002fe200078e0006 */
[----:B------:R-:W0:Y:S02]  /*0740*/  FENCE.VIEW.ASYNC.S ;  /* 0x00000000000073c6 */ /* 0x000e240000000000 */
[----:B0-----:R-:W0:Y:S01]  /*0750*/  @!UP0 SYNCS.EXCH.64 URZ, [UR8+0x140], UR4 ;  /* 0x00014004083f85b2 */ /* 0x001e220008000100 */
[----:B------:R-:W-:Y:S01]  /*0760*/  SEL R18, RZ, 0x1, !P0 ;  /* 0x00000001ff127807 */ /* 0x000fe20004000000 */
[----:B------:R-:W-:Y:S01]  /*0770*/  @P3 IMAD.MOV.U32 R11, RZ, RZ, RZ ;  /* 0x000000ffff0b3224 */ /* 0x000fe200078e00ff */
[----:B------:R-:W-:Y:S01]  /*0780*/  ISETP.GE.U32.AND P1, PT, R10, 0x2, PT ;  /* 0x000000020a00780c */ /* 0x000fe20003f26070 */
[----:B------:R-:W-:-:S02]  /*0790*/  @!P3 IMAD.MOV.U32 R16, RZ, RZ, R8 ;  /* 0x000000ffff10b224 */ /* 0x000fc400078e0008 */
[----:B------:R-:W-:Y:S01]  /*07a0*/  @P3 IMAD.IADD R17, R17, 0x1, R11 ;  /* 0x0000000111113824 */ /* 0x000fe200078e020b */
[----:B------:R-:W-:Y:S01]  /*07b0*/  SEL R18, R18, 0x2, P1 ;  /* 0x0000000212127807 */ /* 0x000fe20000800000 */
[----:B------:R-:W-:Y:S01]  /*07c0*/  @!P3 IMAD.MOV.U32 R17, RZ, RZ, R9 ;  /* 0x000000ffff11b224 */ /* 0x000fe200078e0009 */
[----:B------:R1:W0:Y:S01]  /*07d0*/  @!UP1 SYNCS.EXCH.64 URZ, [UR8+0x148], UR4 ;  /* 0x00014804083f95b2 */ /* 0x0002220008000100 */
[----:B------:R-:W-:Y:S01]  /*07e0*/  NOP ;  /* 0x0000000000007918 */ /* 0x000fe20000000000 */
[----:B-1----:R-:W-:-:S03]  /*07f0*/  UIMAD.WIDE.U32 UR4, UR6, UR7, URZ ;  /* 0x00000007060472a5 */ /* 0x002fc6000f8e003f */
[----:B------:R-:W-:Y:S02]  /*0800*/  ULDC UR6, c[0x0][0x14] ;  /* 0x0000050000067ab9 */ /* 0x000fe40000000800 */
[----:B------:R-:W-:Y:S02]  /*0810*/  UIMAD.WIDE.U32 UR36, UR4, UR6, URZ ;  /* 0x00000006042472a5 */ /* 0x000fe4000f8e003f */
[----:B------:R-:W-:-:S04]  /*0820*/  UIMAD UR40, UR5, UR6, URZ ;  /* 0x00000006052872a4 */ /* 0x000fc8000f8e023f */
[----:B------:R-:W-:Y:S01]  /*0830*/  UIADD3 UR40, UR37, UR40, URZ ;  /* 0x0000002825287290 */ /* 0x000fe2000fffe03f */
[----:B0-----:R-:W-:Y:S06]  /*0840*/  BAR.SYNC.DEFER_BLOCKING 0x0 ;  /* 0x0000000000007b1d */ /* 0x001fec0000010000 */
[----:B------:R-:W-:Y:S05]  /*0850*/  @!P2 BRA `(.L_x_4) ;  /* 0x0000007c0048a947 */ /* 0x000fea0003800000 */
[----:B------:R-:W-:-:S13]  /*0860*/  ISETP.GT.U32.AND P0, PT, R10, 0x1, PT ;  /* 0x000000010a00780c */ /* 0x000fda0003f04070 */
[----:B------:R-:W-:Y:S05]  /*0870*/  @P0 EXIT ;  /* 0x000000000000094d */ /* 0x000fea0003800000 */
[----:B------:R-:W-:Y:S01]  /*0880*/  ULDC.64 UR4, c[0x0][0x650] ;  /* 0x0001940000047ab9 */ /* 0x000fe20000000a00 */
[----:B------:R-:W-:Y:S01]  /*0890*/  PRMT R0, RZ, 0x7610, R0 ;  /* 0x00007610ff007816 */ /* 0x000fe20000000000 */
[----:B------:R-:W-:Y:S01]  /*08a0*/  IMAD.MOV.U32 R23, RZ, RZ, -0x1 ;  /* 0xffffffffff177424 */ /* 0x000fe200078e00ff */
[----:B------:R-:W-:Y:S01]  /*08b0*/  ISETP.GE.U32.AND P0, PT, R16, UR4, PT ;  /* 0x0000000410007c0c */ /* 0x000fe2000bf06070 */
[----:B------:R-:W-:Y:S02]  /*08c0*/  IMAD.MOV.U32 R22, RZ, RZ, -0x1 ;  /* 0xffffffffff167424 */ /* 0x000fe400078e00ff */
[----:B------:R-:W-:Y:S01]  /*08d0*/  IMAD.MOV.U32 R19, RZ, RZ, -0x1 ;  /* 0xffffffffff137424 */ /* 0x000fe200078e00ff */
[----:B------:R-:W-:-:S13]  /*08e0*/  ISETP.GE.U32.AND.EX P0, PT, R17, UR5, PT, P0 ;  /* 0x0000000511007c0c */ /* 0x000fda000bf06100 */
[----:B------:R-:W-:Y:S05]  /*08f0*/  @P0 BRA `(.L_x_5) ;  /* 0x0000000400580947 */ /* 0x000fea0003800000 */
[----:B------:R-:W0:Y:S01]  /*0900*/  LDC.64 R20, c[0x0][0x628] ;  /* 0x00018a00ff147b82 */ /* 0x000e220000000a00 */
[----:B------:R-:W-:Y:S02]  /*0910*/  IMAD.MOV.U32 R8, RZ, RZ, R16 ;  /* 0x000000ffff087224 */ /* 0x000fe400078e0010 */
[----:B------:R-:W-:-:S05]  /*0920*/  IMAD.MOV.U32 R9, RZ, RZ, R17 ;  /* 0x000000ffff097224 */ /* 0x000fca00078e0011 */
[----:B------:R-:W1:Y:S08]  /*0930*/  LDC R0, c[0x0][0x630] ;  /* 0x00018c00ff007b82 */ /* 0x000e700000000800 */
[----:B------:R-:W2:Y:S01]  /*0940*/  LDC.64 R22, c[0x0][0x620] ;  /* 0x00018800ff167b82 */ /* 0x000ea20000000a00 */
[----:B0-----:R-:W-:-:S04]  /*0950*/  ISETP.NE.U32.AND P0, PT, R20, RZ, PT ;  /* 0x000000ff1400720c */ /* 0x001fc80003f05070 */
[----:B------:R-:W-:-:S13]  /*0960*/  ISETP.NE.AND.EX P0, PT, R21, RZ, PT, P0 ;  /* 0x000000ff1500720c */ /* 0x000fda0003f05300 */
[----:B-12---:R-:W-:Y:S05]  /*0970*/  @!P0 BRA `(.L_x_6) ;  /* 0x0000000000288947 */ /* 0x006fea0003800000 */
[----:B------:R-:W0:Y:S02]  /*0980*/  LDC R13, c[0x0][0x634] ;  /* 0x00018d00ff0d7b82 */ /* 0x000e240000000800 */
[----:B0-----:R-:W-:-:S05]  /*0990*/  IADD3 R13, P0, R16, R13, RZ ;  /* 0x0000000d100d7210 */ /* 0x001fca0007f1e0ff */
[----:B------:R-:W-:-:S04]  /*09a0*/  IMAD.X R15, RZ, RZ, R17, P0 ;  /* 0x000000ffff0f7224 */ /* 0x000fc800000e0611 */
[----:B------:R-:W-:-:S04]  /*09b0*/  IMAD.WIDE.U32 R8, R15, R20, RZ ;  /* 0x000000140f087225 */ /* 0x000fc800078e00ff */
[----:B------:R-:W-:-:S04]  /*09c0*/  IMAD.WIDE.U32 R10, P0, R13, R21, R8 ;  /* 0x000000150d0a7225 */ /* 0x000fc80007800008 */
[----:B------:R-:W-:-:S04]  /*09d0*/  IMAD.WIDE.U32 R8, R13, R20, RZ ;  /* 0x000000140d087225 */ /* 0x000fc800078e00ff */
[----:B------:R-:W-:Y:S01]  /*09e0*/  IMAD.X R13, RZ, RZ, RZ, P0 ;  /* 0x000000ffff0d7224 */ /* 0x000fe200000e06ff */
[----:B------:R-:W-:Y:S01]  /*09f0*/  IADD3 RZ, P0, R9, R10, RZ ;  /* 0x0000000a09ff7210 */ /* 0x000fe20007f1e0ff */
[----:B------:R-:W-:-:S04]  /*0a00*/  IMAD.MOV.U32 R12, RZ, RZ, R11 ;  /* 0x000000ffff0c7224 */ /* 0x000fc800078e000b */
[----:B------:R-:W-:-:S08]  /*0a10*/  IMAD.WIDE.U32.X R8, R15, R21, R12, P0 ;  /* 0x000000150f087225 */ /* 0x000fd000000e040c */
.L_x_6:
[-CC-:B------:R-:W-:Y:S01]  /*0a20*/  SHF.R.U64 R27, R8, R0.reuse, R9.reuse ;  /* 0x00000000081b7219 */ /* 0x180fe20000001209 */
[----:B------:R-:W0:Y:S01]  /*0a30*/  LDC R12, c[0x0][0x618] ;  /* 0x00018600ff0c7b82 */ /* 0x000e220000000800 */
[----:B------:R-:W-:Y:S01]  /*0a40*/  SHF.R.U32.HI R7, RZ, R0, R9 ;  /* 0x00000000ff077219 */ /* 0x000fe20000011609 */
[----:B------:R-:W-:Y:S01]  /*0a50*/  ULDC UR4, c[0x0][0x150] ;  /* 0x0000540000047ab9 */ /* 0x000fe20000000800 */
[----:B------:R-:W-:Y:S02]  /*0a60*/  IADD3 R11, P0, RZ, -R27, RZ ;  /* 0x8000001bff0b7210 */ /* 0x000fe40007f1e0ff */
[----:B------:R-:W-:-:S03]  /*0a70*/  I2FP.F32.U32 R0, R6 ;  /* 0x0000000600007245 */ /* 0x000fc60000201000 */
[----:B------:R-:W1:Y:S01]  /*0a80*/  LDC.64 R30, c[0x0][0x640] ;  /* 0x00019000ff1e7b82 */ /* 0x000e620000000a00 */
[----:B------:R-:W-:Y:S02]  /*0a90*/  IMAD.X R13, RZ, RZ, ~R7, P0 ;  /* 0x000000ffff0d7224 */ /* 0x000fe400000e0e07 */
[----:B------:R-:W-:Y:S01]  /*0aa0*/  FMUL R0, R0, UR4 ;  /* 0x0000000400007c20 */ /* 0x000fe20008400000 */
[----:B------:R-:W-:Y:S01]  /*0ab0*/  IMAD.WIDE.U32 R8, R11, R22, R16 ;  /* 0x000000160b087225 */ /* 0x000fe200078e0010 */
[----:B------:R-:W-:-:S03]  /*0ac0*/  ULDC UR4, c[0x0][0x154] ;  /* 0x0000550000047ab9 */ /* 0x000fc60000000800 */
[----:B------:R-:W-:Y:S01]  /*0ad0*/  IMAD R10, R13, R22, RZ ;  /* 0x000000160d0a7224 */ /* 0x000fe200078e02ff */
[----:B------:R-:W2:Y:S01]  /*0ae0*/  LDC R7, c[0x0][0x144] ;  /* 0x00005100ff077b82 */ /* 0x000ea20000000800 */
[----:B------:R-:W3:Y:S02]  /*0af0*/  F2I.U32.TRUNC.NTZ R0, R0 ;  /* 0x0000000000007305 */ /* 0x000ee4000020f000 */
[----:B------:R-:W-:-:S04]  /*0b00*/  IMAD R11, R11, R23, R10 ;  /* 0x000000170b0b7224 */ /* 0x000fc800078e020a */
[----:B------:R-:W-:Y:S01]  /*0b10*/  IMAD.IADD R9, R9, 0x1, R11 ;  /* 0x0000000109097824 */ /* 0x000fe200078e020b */
[----:B------:R-:W4:Y:S01]  /*0b20*/  LDC R24, c[0x0][0x608] ;  /* 0x00018200ff187b82 */ /* 0x000f220000000800 */
[----:B------:R-:W-:-:S03]  /*0b30*/  IMAD.MOV.U32 R11, RZ, RZ, -0x1 ;  /* 0xffffffffff0b7424 */ /* 0x000fc600078e00ff */
[-CC-:B0-----:R-:W-:Y:S02]  /*0b40*/  SHF.R.U64 R22, R8, R12.reuse, R9.reuse ;  /* 0x0000000c08167219 */ /* 0x181fe40000001209 */
[----:B------:R-:W-:Y:S02]  /*0b50*/  I2FP.F32.U32 R8, R5 ;  /* 0x0000000500087245 */ /* 0x000fe40000201000 */
[----:B------:R-:W0:Y:S01]  /*0b60*/  LDC R28, c[0x0][0x658] ;  /* 0x00019600ff1c7b82 */ /* 0x000e220000000800 */
[----:B-1----:R-:W-:Y:S01]  /*0b70*/  ISETP.NE.U32.AND P0, PT, R30, RZ, PT ;  /* 0x000000ff1e00720c */ /* 0x002fe20003f05070 */
[----:B---3--:R-:W-:Y:S02]  /*0b80*/  IMAD.MOV R10, RZ, RZ, -R0 ;  /* 0x000000ffff0a7224 */ /* 0x008fe400078e0a00 */
[----:B------:R-:W-:Y:S01]  /*0b90*/  FMUL R8, R8, UR4 ;  /* 0x0000000408087c20 */ /* 0x000fe20008400000 */
[----:B------:R-:W-:Y:S02]  /*0ba0*/  SHF.R.U32.HI R9, RZ, R12, R9 ;  /* 0x0000000cff097219 */ /* 0x000fe40000011609 */
[----:B------:R-:W-:Y:S01]  /*0bb0*/  ISETP.NE.AND.EX P0, PT, R31, RZ, PT, P0 ;  /* 0x000000ff1f00720c */ /* 0x000fe20003f05300 */
[----:B------:R1:W3:Y:S01]  /*0bc0*/  F2I.U32.TRUNC.NTZ R15, R8 ;  /* 0x00000008000f7305 */ /* 0x0002e2000020f000 */
[----:B------:R-:W1:Y:S01]  /*0bd0*/  LDC R20, c[0x0][0x148] ;  /* 0x00005200ff147b82 */ /* 0x000e620000000800 */
[----:B--2---:R-:W-:-:S07]  /*0be0*/  IMAD R0, R7, R10, R6 ;  /* 0x0000000a07007224 */ /* 0x004fce00078e0206 */
[----:B------:R-:W2:Y:S01]  /*0bf0*/  LDC R26, c[0x0][0x600] ;  /* 0x00018000ff1a7b82 */ /* 0x000ea20000000800 */
[-CC-:B----4-:R-:W-:Y:S02]  /*0c00*/  SHF.R.U64 R32, R22, R24.reuse, R9.reuse ;  /* 0x0000001816207219 */ /* 0x190fe40000001209 */
[----:B------:R-:W-:Y:S01]  /*0c10*/  SHF.R.U32.HI R7, RZ, R24, R9 ;  /* 0x00000018ff077219 */ /* 0x000fe20000011609 */
[----:B------:R-:W-:-:S04]  /*0c20*/  IMAD.MOV.U32 R9, RZ, RZ, 0x1 ;  /* 0x00000001ff097424 */ /* 0x000fc800078e00ff */
[----:B------:R-:W4:Y:S01]  /*0c30*/  LDC R21, c[0x0][0x648] ;  /* 0x00019200ff157b82 */ /* 0x000f220000000800 */
[-C--:B0-----:R-:W-:Y:S02]  /*0c40*/  SHF.L.U32 R6, R11, R28.reuse, RZ ;  /* 0x0000001c0b067219 */ /* 0x081fe400000006ff */
[--C-:B------:R-:W-:Y:S02]  /*0c50*/  SHF.R.U64 R24, R32, R28, R7.reuse ;  /* 0x0000001c20187219 */ /* 0x100fe40000001207 */
[----:B------:R-:W-:Y:S02]  /*0c60*/  LOP3.LUT R13, RZ, R6, RZ, 0x33, !PT ;  /* 0x00000006ff0d7212 */ /* 0x000fe400078e33ff */
[-C--:B------:R-:W-:Y:S01]  /*0c70*/  SHF.R.U32.HI R7, RZ, R28.reuse, R7 ;  /* 0x0000001cff077219 */ /* 0x080fe20000011607 */
[----:B------:R-:W0:Y:S01]  /*0c80*/  LDC R23, c[0x0][0x638] ;  /* 0x00018e00ff177b82 */ /* 0x000e220000000800 */
[----:B------:R-:W-:Y:S01]  /*0c90*/  SHF.L.U32 R12, R9, R28, RZ ;  /* 0x0000001c090c7219 */ /* 0x000fe200000006ff */
[----:B------:R-:W-:-:S06]  /*0ca0*/  IMAD.MOV.U32 R6, RZ, RZ, R24 ;  /* 0x000000ffff067224 */ /* 0x000fcc00078e0018 */
[----:B------:R-:W0:Y:S01]  /*0cb0*/  LDC R25, c[0x0][0x610] ;  /* 0x00018400ff197b82 */ /* 0x000e220000000800 */
[----:B-1-3--:R-:W-:Y:S05]  /*0cc0*/  @!P0 BRA `(.L_x_7) ;  /* 0x0000000000288947 */ /* 0x00afea0003800000 */
[----:B------:R-:W1:Y:S02]  /*0cd0*/  LDC R11, c[0x0][0x64c] ;  /* 0x00019300ff0b7b82 */ /* 0x000e640000000800 */
[----:B-1----:R-:W-:-:S05]  /*0ce0*/  IADD3 R11, P0, R24, R11, RZ ;  /* 0x0000000b180b7210 */ /* 0x002fca0007f1e0ff */
        /* <DEDUP_REMOVED lines=8> */
.L_x_7:
[----:B----4-:R-:W-:Y:S01]  /*0d70*/  SHF.R.U64 R6, R6, R21, R7 ;  /* 0x0000001506067219 */ /* 0x010fe20000001207 */
[----:B--2---:R-:W-:Y:S01]  /*0d80*/  VIADD R7, R26, 0xffffffff ;  /* 0xffffffff1a077836 */ /* 0x004fe20000000000 */
[----:B------:R-:W-:Y:S01]  /*0d90*/  LOP3.LUT R13, R32, R13, RZ, 0xc0, !PT ;  /* 0x0000000d200d7212 */ /* 0x000fe200078ec0ff */
[----:B------:R-:W-:Y:S02]  /*0da0*/  IMAD.MOV R15, RZ, RZ, -R15 ;  /* 0x000000ffff0f7224 */ /* 0x000fe400078e0a0f */
[----:B------:R-:W-:Y:S02]  /*0db0*/  IMAD.MOV R8, RZ, RZ, -R6 ;  /* 0x000000ffff087224 */ /* 0x000fe400078e0a06 */
[----:B------:R-:W-:Y:S01]  /*0dc0*/  IMAD R13, R12, R6, R13 ;  /* 0x000000060c0d7224 */ /* 0x000fe200078e020d */
[----:B------:R-:W-:Y:S01]  /*0dd0*/  LOP3.LUT R6, R22, R7, RZ, 0xc0, !PT ;  /* 0x0000000716067212 */ /* 0x000fe200078ec0ff */
[----:B------:R-:W-:Y:S02]  /*0de0*/  @P3 IMAD R0, R20, R15, R5 ;  /* 0x0000000f14003224 */ /* 0x000fe400078e0205 */
[----:B0-----:R-:W-:-:S02]  /*0df0*/  IMAD R5, R8, R23, R24 ;  /* 0x0000001708057224 */ /* 0x001fc400078e0218 */
[----:B------:R-:W-:Y:S02]  /*0e00*/  IMAD R23, R13, R25, R0 ;  /* 0x000000190d177224 */ /* 0x000fe400078e0200 */
[----:B------:R-:W-:Y:S02]  /*0e10*/  IMAD R6, R5, R26, R6 ;  /* 0x0000001a05067224 */ /* 0x000fe400078e0206 */
[----:B------:R-:W-:Y:S02]  /*0e20*/  IMAD.MOV.U32 R0, RZ, RZ, 0x1 ;  /* 0x00000001ff007424 */ /* 0x000fe400078e00ff */
[----:B------:R-:W-:Y:S01]  /*0e30*/  IMAD.MOV.U32 R19, RZ, RZ, R27 ;  /* 0x000000ffff137224 */ /* 0x000fe200078e001b */
[----:B------:R-:W-:Y:S02]  /*0e40*/  SEL R22, R6, R23, !P3 ;  /* 0x0000001706167207 */ /* 0x000fe40005800000 */
[----:B------:R-:W-:-:S07]  /*0e50*/  SEL R23, R23, R6, !P3 ;  /* 0x0000000617177207 */ /* 0x000fce0005800000 */
.L_x_5:
[----:B------:R-:W-:-:S08]  /*0e60*/  NOP ;  /* 0x0000000000007918 */ /* 0x000fd00000000000 */
[----:B------:R-:W0:Y:S02]  /*0e70*/  USETMAXREG.TRY_ALLOC.CTAPOOL UP0, 0xe8 ;  /* 0x000000e8000079c8 */ /* 0x000e240008000600 */
[----:B0-----:R-:W-:-:S13]  /*0e80*/  PLOP3.LUT P0, PT, PT, PT, UP0, 0x80, 0x0 ;  /* 0x000000000000781c */ /* 0x001fda0003f0f008 */
[----:B------:R-:W-:Y:S05]  /*0e90*/  @!P0 BRA `(.L_x_5) ;  /* 0xfffffffc00f08947 */ /* 0x000fea000383ffff */
[----:B------:R-:W-:Y:S01]  /*0ea0*/  ULDC.64 UR4, c[0x0][0x598] ;  /* 0x0001660000047ab9 */ /* 0x000fe20000000a00 */
[----:B------:R-:W-:Y:S01]  /*0eb0*/  ULDC.64 UR44, c[0x0][0x208] ;  /* 0x00008200002c7ab9 */ /* 0x000fe20000000a00 */
[----:B------:R-:W-:-:S04]  /*0ec0*/  ISETP.NE.U32.AND P0, PT, RZ, UR4, PT ;  /* 0x00000004ff007c0c */ /* 0x000fc8000bf05070 */
[----:B------:R-:W-:-:S13]  /*0ed0*/  ISETP.NE.AND.EX P0, PT, RZ, UR5, PT, P0 ;  /* 0x00000005ff007c0c */ /* 0x000fda000bf05300 */
[----:B------:R-:W-:Y:S05]  /*0ee0*/  @!P0 BRA `(.L_x_8) ;  /* 0x00000000001c8947 */ /* 0x000fea0003800000 */
[----:B------:R-:W0:Y:S02]  /*0ef0*/  LDC.64 R6, c[0x0][0x598] ;  /* 0x00016600ff067b82 */ /* 0x000e240000000a00 */
[----:B0-----:R-:W2:Y:S02]  /*0f00*/  LDG.E.64 R6, desc[UR44][R6.64] ;  /* 0x0000002c06067981 */ /* 0x001ea4000c1e1b00 */
[----:B--2---:R-:W-:-:S04]  /*0f10*/  ISETP.NE.U32.AND P0, PT, R6, RZ, PT ;  /* 0x000000ff0600720c */ /* 0x004fc80003f05070 */
[----:B------:R-:W-:-:S13]  /*0f20*/  ISETP.NE.AND.EX P0, PT, R7, RZ, PT, P0 ;  /* 0x000000ff0700720c */ /* 0x000fda0003f05300 */
[----:B------:R-:W-:Y:S05]  /*0f30*/  @!P0 BRA `(.L_x_8) ;  /* 0x0000000000088947 */ /* 0x000fea0003800000 */
[----:B------:R0:W5:Y:S01]  /*0f40*/  LD.E R138, desc[UR44][R6.64] ;  /* 0x0000002c068a7980 */ /* 0x000162000c101900 */
[----:B------:R-:W-:Y:S05]  /*0f50*/  BRA `(.L_x_9) ;  /* 0x0000000000247947 */ /* 0x000fea0003800000 */
.L_x_8:
[----:B------:R-:W-:Y:S02]  /*0f60*/  ULDC.64 UR4, c[0x0][0x588] ;  /* 0x0001620000047ab9 */ /* 0x000fe40000000a00 */
[----:B------:R-:W-:-:S04]  /*0f70*/  ISETP.NE.U32.AND P0, PT, RZ, UR4, PT ;  /* 0x00000004ff007c0c */ /* 0x000fc8000bf05070 */
[----:B------:R-:W-:-:S13]  /*0f80*/  ISETP.NE.AND.EX P0, PT, RZ, UR5, PT, P0 ;  /* 0x00000005ff007c0c */ /* 0x000fda000bf05300 */
[----:B------:R-:W-:Y:S05]  /*0f90*/  @!P0 BRA `(.L_x_10) ;  /* 0x00000000000c8947 */ /* 0x000fea0003800000 */
[----:B------:R-:W0:Y:S02]  /*0fa0*/  LDC.64 R138, c[0x0][0x588] ;  /* 0x00016200ff8a7b82 */ /* 0x000e240000000a00 */
[----:B0-----:R1:W5:Y:S01]  /*0fb0*/  LDG.E R138, desc[UR44][R138.64] ;  /* 0x0000002c8a8a7981 */ /* 0x001362000c1e1900 */
[----:B------:R-:W-:Y:S05]  /*0fc0*/  BRA `(.L_x_9) ;  /* 0x0000000000087947 */ /* 0x000fea0003800000 */
.L_x_10:
[----:B------:R-:W-:Y:S02]  /*0fd0*/  ULDC UR4, c[0x0][0x580] ;  /* 0x0001600000047ab9 */ /* 0x000fe40000000800 */
[----:B------:R-:W-:-:S07]  /*0fe0*/  IMAD.U32 R138, RZ, RZ, UR4 ;  /* 0x00000004ff8a7e24 */ /* 0x000fce000f8e00ff */
.L_x_9:
[----:B------:R-:W-:Y:S02]  /*0ff0*/  ULDC.64 UR4, c[0x0][0x5a0] ;  /* 0x0001680000047ab9 */ /* 0x000fe40000000a00 */
[----:B------:R-:W-:-:S04]  /*1000*/  ISETP.NE.U32.AND P0, PT, RZ, UR4, PT ;  /* 0x00000004ff007c0c */ /* 0x000fc8000bf05070 */
[----:B------:R-:W-:-:S13]  /*1010*/  ISETP.NE.AND.EX P0, PT, RZ, UR5, PT, P0 ;  /* 0x00000005ff007c0c */ /* 0x000fda000bf05300 */
[----:B------:R-:W-:Y:S05]  /*1020*/  @!P0 BRA `(.L_x_11) ;  /* 0x00000000001c8947 */ /* 0x000fea0003800000 */
[----:B0-----:R-:W0:Y:S02]  /*1030*/  LDC.64 R6, c[0x0][0x5a0] ;  /* 0x00016800ff067b82 */ /* 0x001e240000000a00 */
[----:B0-----:R-:W2:Y:S02]  /*1040*/  LDG.E.64 R6, desc[UR44][R6.64] ;  /* 0x0000002c06067981 */ /* 0x001ea4000c1e1b00 */
[----:B--2---:R-:W-:-:S04]  /*1050*/  ISETP.NE.U32.AND P0, PT, R6, RZ, PT ;  /* 0x000000ff0600720c */ /* 0x004fc80003f05070 */
[----:B------:R-:W-:-:S13]  /*1060*/  ISETP.NE.AND.EX P0, PT, R7, RZ, PT, P0 ;  /* 0x000000ff0700720c */ /* 0x000fda0003f05300 */
[----:B------:R-:W-:Y:S05]  /*1070*/  @!P0 BRA `(.L_x_11) ;  /* 0x0000000000088947 */ /* 0x000fea0003800000 */
[----:B-1----:R0:W5:Y:S01]  /*1080*/  LD.E R139, desc[UR44][R6.64] ;  /* 0x0000002c068b7980 */ /* 0x002162000c101900 */
[----:B------:R-:W-:Y:S05]  /*1090*/  BRA `(.L_x_12) ;  /* 0x0000000000247947 */ /* 0x000fea0003800000 */
.L_x_11:
[----:B------:R-:W-:Y:S02]  /*10a0*/  ULDC.64 UR4, c[0x0][0x590] ;  /* 0x0001640000047ab9 */ /* 0x000fe40000000a00 */
[----:B------:R-:W-:-:S04]  /*10b0*/  ISETP.NE.U32.AND P0, PT, RZ, UR4, PT ;  /* 0x00000004ff007c0c */ /* 0x000fc8000bf05070 */
[----:B------:R-:W-:-:S13]  /*10c0*/  ISETP.NE.AND.EX P0, PT, RZ, UR5, PT, P0 ;  /* 0x00000005ff007c0c */ /* 0x000fda000bf05300 */
[----:B------:R-:W-:Y:S05]  /*10d0*/  @!P0 BRA `(.L_x_13) ;  /* 0x00000000000c8947 */ /* 0x000fea0003800000 */
[----:B0-----:R-:W1:Y:S02]  /*10e0*/  LDC.64 R6, c[0x0][0x590] ;  /* 0x00016400ff067b82 */ /* 0x001e640000000a00 */
[----:B-1----:R1:W5:Y:S01]  /*10f0*/  LDG.E R139, desc[UR44][R6.64] ;  /* 0x0000002c068b7981 */ /* 0x002362000c1e1900 */
[----:B------:R-:W-:Y:S05]  /*1100*/  BRA `(.L_x_12) ;  /* 0x0000000000087947 */ /* 0x000fea0003800000 */
.L_x_13:
[----:B------:R-:W-:Y:S02]  /*1110*/  ULDC UR4, c[0x0][0x584] ;  /* 0x0001610000047ab9 */ /* 0x000fe40000000800 */
[----:B-1----:R-:W-:-:S07]  /*1120*/  IMAD.U32 R139, RZ, RZ, UR4 ;  /* 0x00000004ff8b7e24 */ /* 0x002fce000f8e00ff */
.L_x_12:
[----:B------:R-:W-:-:S13]  /*1130*/  LOP3.LUT P0, RZ, R0, 0xff, RZ, 0xc0, !PT ;  /* 0x000000ff00ff7812 */ /* 0x000fda000780c0ff */
[----:B------:R-:W-:Y:S05]  /*1140*/  @!P0 EXIT ;  /* 0x000000000000894d */ /* 0x000fea0003800000 */
[----:B------:R-:W2:Y:S01]  /*1150*/  LDC R141, c[0x0][0x658] ;  /* 0x00019600ff8d7b82 */ /* 0x000ea20000000800 */
[----:B------:R-:W-:Y:S01]  /*1160*/  ULDC.64 UR6, c[0x0][0x288] ;  /* 0x0000a20000067ab9 */ /* 0x000fe20000000a00 */
[----:B------:R-:W-:Y:S01]  /*1170*/  LOP3.LUT R14, R14, 0x1, RZ, 0xc0, !PT ;  /* 0x000000010e0e7812 */ /* 0x000fe200078ec0ff */
[----:B------:R-:W-:Y:S01]  /*1180*/  UIADD3 UR4, UR7, 0x1f, URZ ;  /* 0x0000001f07047890 */ /* 0x000fe2000fffe03f */
[----:B------:R-:W-:Y:S01]  /*1190*/  SHF.R.U32.HI R0, RZ, 0x2, R3 ;  /* 0x00000002ff007819 */ /* 0x000fe20000011603 */
[----:B------:R-:W-:Y:S01]  /*11a0*/  IMAD.U32 R5, RZ, RZ, UR6 ;  /* 0x00000006ff057e24 */ /* 0x000fe2000f8e00ff */
[----:B------:R-:W-:Y:S01]  /*11b0*/  SHF.R.U32.HI R4, RZ, 0x1, R4 ;  /* 0x00000001ff047819 */ /* 0x000fe20000011604 */
[----:B------:R-:W-:Y:S01]  /*11c0*/  USHF.R.S32.HI UR5, URZ, 0x1f, UR4 ;  /* 0x0000001f3f057899 */ /* 0x000fe20008011404 */
[----:B------:R-:W-:Y:S01]  /*11d0*/  LOP3.LUT R140, R3, 0x3, RZ, 0xc0, !PT ;  /* 0x00000003038c7812 */ /* 0x000fe200078ec0ff */
[----:B01----:R-:W-:Y:S01]  /*11e0*/  IMAD.SHL.U32 R7, R14, 0x40, RZ ;  /* 0x000000400e077824 */ /* 0x003fe200078e00ff */
[----:B------:R-:W-:Y:S01]  /*11f0*/  LOP3.LUT R0, R0, 0x7, RZ, 0xc0, !PT ;  /* 0x0000000700007812 */ /* 0x000fe200078ec0ff */
[----:B------:R-:W-:Y:S01]  /*1200*/  ULEA.HI UR5, UR5, UR4, URZ, 0x5 ;  /* 0x0000000405057291 */ /* 0x000fe2000f8f283f */
[----:B------:R-:W-:Y:S01]  /*1210*/  LOP3.LUT R137, R4, 0x30, RZ, 0xc0, !PT ;  /* 0x0000003004897812 */ /* 0x000fe200078ec0ff */
[----:B------:R-:W-:Y:S01]  /*1220*/  IMAD R140, R140, -0x2, R5 ;  /* 0xfffffffe8c8c7824 */ /* 0x000fe200078e0205 */
[--C-:B------:R-:W-:Y:S01]  /*1230*/  LOP3.LUT R136, R7, 0x40, R0.reuse, 0xe2, !PT ;  /* 0x0000004007887812 */ /* 0x100fe200078ee200 */
[----:B------:R-:W-:Y:S01]  /*1240*/  USHF.R.S32.HI UR41, URZ, 0x5, UR5 ;  /* 0x000000053f297899 */ /* 0x000fe20008011405 */
[-C--:B------:R-:W-:Y:S01]  /*1250*/  IADD3 R5, RZ, -R137.reuse, -R0 ;  /* 0x80000089ff057210 */ /* 0x080fe20007ffe800 */
[----:B------:R-:W-:Y:S01]  /*1260*/  IMAD.MOV.U32 R0, RZ, RZ, -0x1 ;  /* 0xffffffffff007424 */ /* 0x000fe200078e00ff */
[C---:B------:R-:W-:Y:S01]  /*1270*/  LOP3.LUT R143, R3.reuse, 0x80, RZ, 0xc0, !PT ;  /* 0x00000080038f7812 */ /* 0x040fe200078ec0ff */
[----:B------:R-:W-:Y:S01]  /*1280*/  UISETP.LT.AND UP0, UPT, UR41, 0x1, UPT ;  /* 0x000000012900788c */ /* 0x000fe2000bf01270 */
[----:B------:R-:W-:Y:S01]  /*1290*/  IMAD.MOV.U32 R4, RZ, RZ, 0x1 ;  /* 0x00000001ff047424 */ /* 0x000fe200078e00ff */
[----:B------:R-:W-:Y:S01]  /*12a0*/  ULDC UR4, c[0x0][0x284] ;  /* 0x0000a10000047ab9 */ /* 0x000fe20000000800 */
[----:B------:R-:W-:Y:S01]  /*12b0*/  IMAD R5, R14, -0x40, R5 ;  /* 0xffffffc00e057824 */ /* 0x000fe200078e0205 */
[----:B------:R-:W-:Y:S01]  /*12c0*/  LOP3.LUT R136, R136, R137, RZ, 0xfc, !PT ;  /* 0x0000008988887212 */ /* 0x000fe200078efcff */
[----:B------:R-:W-:Y:S01]  /*12d0*/  USEL UR42, UR41, 0x1, UP0 ;  /* 0x00000001292a7887 */ /* 0x000fe20008000000 */
[-C--:B--2---:R-:W-:Y:S01]  /*12e0*/  SHF.L.U32 R0, R0, R141.reuse, RZ ;  /* 0x0000008d00007219 */ /* 0x084fe200000006ff */
[----:B------:R-:W-:Y:S01]  /*12f0*/  IMAD.SHL.U32 R142, R3, 0x2, RZ ;  /* 0x00000002038e7824 */ /* 0x000fe200078e00ff */
[----:B------:R-:W-:Y:S01]  /*1300*/  SHF.L.U32 R141, R4, R141, RZ ;  /* 0x0000008d048d7219 */ /* 0x000fe200000006ff */
[----:B------:R-:W-:Y:S01]  /*1310*/  VIADD R145, R5, UR4 ;  /* 0x0000000405917c36 */ /* 0x000fe20008000000 */
[----:B------:R-:W-:Y:S01]  /*1320*/  SHF.R.U32.HI R143, RZ, 0x7, R143 ;  /* 0x00000007ff8f7819 */ /* 0x000fe2000001168f */
[----:B------:R-:W-:Y:S01]  /*1330*/  IMAD.MOV.U32 R137, RZ, RZ, RZ ;  /* 0x000000ffff897224 */ /* 0x000fe200078e00ff */
[----:B------:R-:W-:Y:S01]  /*1340*/  LOP3.LUT R144, RZ, R0, RZ, 0x33, !PT ;  /* 0x00000000ff907212 */ /* 0x000fe200078e33ff */
[----:B------:R-:W-:Y:S01]  /*1350*/  UIADD3 UR42, UR41, -UR42, URZ ;  /* 0x8000002a292a7290 */ /* 0x000fe2000fffe03f */
[----:B------:R-:W-:Y:S01]  /*1360*/  UMOV UR38, URZ ;  /* 0x0000003f00267c82 */ /* 0x000fe20008000000 */
[----:B------:R-:W-:-:S10]  /*1370*/  UMOV UR39, URZ ;  /* 0x0000003f00277c82 */ /* 0x000fd40008000000 */
.L_x_259:
[----:B------:R-:W0:Y:S01]  /*1380*/  SHFL.IDX PT, R0, R143, RZ, 0x1f ;  /* 0x00001fff8f007589 */ /* 0x000e2200000e0000 */
[----:B------:R-:W1:Y:S01]  /*1390*/  S2UR UR7, SR_CgaCtaId ;  /* 0x00000000000779c3 */ /* 0x000e620000008800 */
[----:B------:R-:W-:Y:S01]  /*13a0*/  UMOV UR6, 0x400 ;  /* 0x0000040000067882 */ /* 0x000fe20000000000 */
[----:B0-----:R-:W-:Y:S01]  /*13b0*/  R2UR UR4, R0 ;  /* 0x00000000000472ca */ /* 0x001fe200000e0000 */
[----:B-1----:R-:W-:-:S12]  /*13c0*/  ULEA UR46, UR7, UR6, 0x18 ;  /* 0x00000006072e7291 */ /* 0x002fd8000f8ec03f */
[----:B------:R-:W-:-:S04]  /*13d0*/  ULEA.HI UR5, UR4, UR4, URZ, 0x1 ;  /* 0x0000000404057291 */ /* 0x000fc8000f8f083f */
[----:B------:R-:W-:-:S04]  /*13e0*/  ULOP3.LUT UR5, UR5, 0x1ffffe, URZ, 0xc0, !UPT ;  /* 0x001ffffe05057892 */ /* 0x000fc8000f8ec03f */
[----:B------:R-:W-:-:S03]  /*13f0*/  UIADD3 UR5, UR4, -UR5, URZ ;  /* 0x8000000504057290 */ /* 0x000fc6000fffe03f */
[----:B------:R-:W-:Y:S01]  /*1400*/  ULDC UR4, c[0x0][0x28c] ;  /* 0x0000a30000047ab9 */ /* 0x000fe20000000800 */
[----:B------:R-:W-:Y:S01]  /*1410*/  ULEA UR5, UR5, UR46, 0xb ;  /* 0x0000002e05057291 */ /* 0x000fe2000f8e583f */
[----:B------:R-:W-:-:S03]  /*1420*/  ISETP.LT.AND P0, PT, RZ, UR4, PT ;  /* 0x00000004ff007c0c */ /* 0x000fc6000bf01270 */
[----:B------:R-:W-:-:S04]  /*1430*/  UIADD3 UR5, UR5, 0x200, URZ ;  /* 0x0000020005057890 */ /* 0x000fc8000fffe03f */
[----:B------:R-:W-:-:S04]  /*1440*/  USHF.R.U32.HI UR5, URZ, 0x4, UR5 ;  /* 0x000000043f057899 */ /* 0x000fc80008011605 */
[----:B------:R-:W-:-:S04]  /*1450*/  ULOP3.LUT UR5, UR5, 0x3fff, URZ, 0xc0, !UPT ;  /* 0x00003fff05057892 */ /* 0x000fc8000f8ec03f */
[----:B------:R-:W-:Y:S01]  /*1460*/  ULOP3.LUT UR43, UR5, 0x10000, URZ, 0xfc, !UPT ;  /* 0x00010000052b7892 */ /* 0x000fe2000f8efc3f */
[----:B--234-:R-:W-:Y:S11]  /*1470*/  @P0 BRA `(.L_x_14) ;  /* 0x0000000000400947 */ /* 0x01cff60003800000 */
[----:B------:R-:W-:Y:S01]  /*1480*/  MOV R0, 0x0 ;  /* 0x0000000000007802 */ /* 0x000fe20000000f00 */
[----:B------:R-:W-:Y:S01]  /*1490*/  ULDC.64 UR4, c[0x4][0x68] ;  /* 0x01001a0000047ab9 */ /* 0x000fe20000000a00 */
[----:B------:R-:W-:Y:S01]  /*14a0*/  ULDC.64 UR6, c[0x4][0x8] ;  /* 0x0100020000067ab9 */ /* 0x000fe20000000a00 */
[----:B------:R-:W-:Y:S01]  /*14b0*/  IMAD.U32 R4, RZ, RZ, UR4 ;  /* 0x00000004ff047e24 */ /* 0x000fe2000f8e00ff */
[----:B------:R0:W1:Y:S01]  /*14c0*/  LDC.64 R14, c[0x4][R0] ;  /* 0x01000000000e7b82 */ /* 0x0000620000000a00 */
[----:B------:R-:W-:Y:S01]  /*14d0*/  IMAD.U32 R5, RZ, RZ, UR5 ;  /* 0x00000005ff057e24 */ /* 0x000fe2000f8e00ff */
[----:B------:R-:W-:Y:S01]  /*14e0*/  ULDC.64 UR4, c[0x4][0x70] ;  /* 0x01001c0000047ab9 */ /* 0x000fe20000000a00 */
[----:B------:R-:W-:Y:S02]  /*14f0*/  IMAD.U32 R10, RZ, RZ, UR6 ;  /* 0x00000006ff0a7e24 */ /* 0x000fe4000f8e00ff */
[----:B------:R-:W-:Y:S02]  /*1500*/  IMAD.U32 R6, RZ, RZ, UR4 ;  /* 0x00000004ff067e24 */ /* 0x000fe4000f8e00ff */
[----:B------:R-:W-:-:S02]  /*1510*/  IMAD.U32 R7, RZ, RZ, UR5 ;  /* 0x00000005ff077e24 */ /* 0x000fc4000f8e00ff */
[----:B------:R-:W-:Y:S02]  /*1520*/  IMAD.U32 R11, RZ, RZ, UR7 ;  /* 0x00000007ff0b7e24 */ /* 0x000fe4000f8e00ff */
[----:B------:R-:W-:Y:S02]  /*1530*/  IMAD.MOV.U32 R8, RZ, RZ, 0x1e1 ;  /* 0x000001e1ff087424 */ /* 0x000fe400078e00ff */
[----:B------:R-:W-:Y:S02]  /*1540*/  IMAD.MOV.U32 R12, RZ, RZ, 0x1 ;  /* 0x00000001ff0c7424 */ /* 0x000fe400078e00ff */
[----:B0-----:R-:W-:-:S07]  /*1550*/  IMAD.MOV.U32 R13, RZ, RZ, RZ ;  /* 0x000000ffff0d7224 */ /* 0x001fce00078e00ff */
[----:B------:R-:W-:-:S07]  /*1560*/  LEPC R20, `(.L_x_14) ;  /* 0x000000001014794e */ /* 0x000fce0000000000 */
[----:B-1---5:R-:W-:Y:S05]  /*1570*/  CALL.ABS.NOINC R14 ;  /* 0x000000000e007343 */ /* 0x022fea0003c00000 */
.L_x_14:
[----:B------:R-:W-:-:S04]  /*1580*/  LOP3.LUT R0, R18, 0x1, RZ, 0xfc, !PT ;  /* 0x0000000112007812 */ /* 0x000fc800078efcff */
[----:B------:R-:W-:-:S13]  /*1590*/  ISETP.NE.AND P0, PT, R0, 0x3, PT ;  /* 0x000000030000780c */ /* 0x000fda0003f05270 */
[----:B------:R-:W-:Y:S05]  /*15a0*/  @!P0 BRA `(.L_x_15) ;  /* 0x0000000000048947 */ /* 0x000fea0003800000 */
[----:B------:R-:W-:Y:S01]  /*15b0*/  BPT.TRAP 0x1 ;  /* 0x000000040000795c */ /* 0x000fe20000300000 */
.L_x_15:
[----:B------:R-:W-:Y:S02]  /*15c0*/  IMAD.U32 R3, RZ, RZ, UR39 ;  /* 0x00000027ff037e24 */ /* 0x000fe4000f8e00ff */
[----:B------:R-:W-:-:S03]  /*15d0*/  IMAD.U32 R0, RZ, RZ, UR38 ;  /* 0x00000026ff007e24 */ /* 0x000fc6000f8e00ff */
[----:B------:R-:W-:Y:S02]  /*15e0*/  LEA R3, R3, UR46, 0x3 ;  /* 0x0000002e03037c11 */ /* 0x000fe4000f8e18ff */
[----:B------:R-:W-:-:S04]  /*15f0*/  SHF.L.U32 R0, R0, 0x1f, RZ ;  /* 0x0000001f00007819 */ /* 0x000fc800000006ff */
[----:B------:R0:W1:Y:S01]  /*1600*/  SYNCS.PHASECHK.TRANS64.TRYWAIT P1, [R3+URZ], R0 ;  /* 0x00000000030075a7 */ /* 0x000062000802017f */
[----:B------:R-:W-:Y:S05]  /*1610*/  @!P0 BRA `(.L_x_16) ;  /* 0x0000000000048947 */ /* 0x000fea0003800000 */
[----:B------:R-:W-:Y:S01]  /*1620*/  BPT.TRAP 0x1 ;  /* 0x000000040000795c */ /* 0x000fe20000300000 */
.L_x_16:
[----:B------:R-:W-:-:S05]  /*1630*/  IMAD.U32 R4, RZ, RZ, UR42 ;  /* 0x0000002aff047e24 */ /* 0x000fca000f8e00ff */
[----:B------:R-:W-:Y:S01]  /*1640*/  ISETP.GE.AND P2, PT, R4, 0x1, PT ;  /* 0x000000010400780c */ /* 0x000fe20003f46270 */
[----:B-1----:R-:W-:-:S12]  /*1650*/  @P1 BRA `(.L_x_17) ;  /* 0x0000000000081947 */ /* 0x002fd80003800000 */
[----:B------:R-:W1:Y:S02]  /*1660*/  SYNCS.PHASECHK.TRANS64.TRYWAIT P1, [R3+URZ], R0 ;  /* 0x00000000030075a7 */ /* 0x000e64000802017f */
[----:B-1----:R-:W-:Y:S05]  /*1670*/  @!P1 BRA `(.L_x_18) ;  /* 0x0000008c00549947 */ /* 0x002fea0003800000 */
.L_x_17:
[----:B------:R-:W-:Y:S05]  /*1680*/  WARPSYNC.ALL ;  /* 0x0000000000007948 */ /* 0x000fea0003800000 */
[----:B------:R-:W-:Y:S01]  /*1690*/  UIADD3 UR4, UR46, 0x26200, URZ ;  /* 0x000262002e047890 */ /* 0x000fe2000fffe03f */
[----:B------:R-:W-:Y:S01]  /*16a0*/  WARPGROUP.ARRIVE ;  /* 0x00000000000079c5 */ /* 0x000fe20000000000 */
[----:B------:R-:W-:Y:S02]  /*16b0*/  ULEA UR24, UR39, UR43, 0x9 ;  /* 0x0000002b27187291 */ /* 0x000fe4000f8e483f */
[----:B------:R-:W-:Y:S01]  /*16c0*/  USHF.R.U32.HI UR4, URZ, 0x4, UR4 ;  /* 0x000000043f047899 */ /* 0x000fe20008011604 */
[----:B------:R-:W-:Y:S01]  /*16d0*/  UMOV UR5, 0xc0000010 ;  /* 0xc000001000057882 */ /* 0x000fe20000000000 */
[----:B------:R-:W-:-:S02]  /*16e0*/  UMOV UR7, 0xc0000010 ;  /* 0xc000001000077882 */ /* 0x000fc40000000000 */
[----:B------:R-:W-:Y:S01]  /*16f0*/  ULOP3.LUT UR4, UR4, 0x3fff, URZ, 0xc0, !UPT ;  /* 0x00003fff04047892 */ /* 0x000fe2000f8ec03f */
[----:B------:R-:W-:Y:S01]  /*1700*/  UMOV UR9, UR5 ;  /* 0x0000000500097c82 */ /* 0x000fe20008000000 */
[----:B------:R-:W-:Y:S02]  /*1710*/  UMOV UR11, 0xc0000010 ;  /* 0xc0000010000b7882 */ /* 0x000fe40000000000 */
[----:B------:R-:W-:Y:S01]  /*1720*/  ULOP3.LUT UR32, UR4, 0x10000, URZ, 0xfc, !UPT ;  /* 0x0001000004207892 */ /* 0x000fe2000f8efc3f */
[----:B------:R-:W-:Y:S02]  /*1730*/  UMOV UR13, UR5 ;  /* 0x00000005000d7c82 */ /* 0x000fe40008000000 */
[----:B------:R-:W-:Y:S01]  /*1740*/  UMOV UR4, UR24 ;  /* 0x0000001800047c82 */ /* 0x000fe20008000000 */
[----:B------:R-:W-:Y:S01]  /*1750*/  UIMAD UR6, UR39, 0xe0, UR32 ;  /* 0x000000e0270678a4 */ /* 0x000fe2000f8e0220 */
[----:B------:R-:W-:Y:S01]  /*1760*/  UMOV UR8, UR4 ;  /* 0x0000000400087c82 */ /* 0x000fe20008000000 */
[----:B------:R-:W-:-:S02]  /*1770*/  UMOV UR12, UR4 ;  /* 0x00000004000c7c82 */ /* 0x000fc40008000000 */
[----:B------:R-:W-:Y:S02]  /*1780*/  UIADD3 UR10, UR6, 0x20, URZ ;  /* 0x00000020060a7890 */ /* 0x000fe4000fffe03f */
[----:B------:R-:W-:Y:S01]  /*1790*/  UIADD3 UR14, UR6, 0x40, URZ ;  /* 0x00000040060e7890 */ /* 0x000fe2000fffe03f */
[----:B------:R-:W-:Y:S02]  /*17a0*/  UMOV UR15, 0xc0000010 ;  /* 0xc0000010000f7882 */ /* 0x000fe40000000000 */
[----:B------:R-:W-:Y:S01]  /*17b0*/  IGMMA.64x16x32.S8.S8 R128, gdesc[UR4], RZ, !UPT, gsb0 ;  /* 0x00600000048079f1 */ /* 0x000fe2000c0410ff */
[----:B------:R-:W-:Y:S01]  /*17c0*/  UIADD3 UR18, UR6, 0x60, URZ ;  /* 0x0000006006127890 */ /* 0x000fe2000fffe03f */
[----:B------:R-:W-:Y:S01]  /*17d0*/  UMOV UR16, UR4 ;  /* 0x0000000400107c82 */ /* 0x000fe20008000000 */
[----:B------:R-:W-:Y:S01]  /*17e0*/  UMOV UR17, UR5 ;  /* 0x0000000500117c82 */ /* 0x000fe20008000000 */
[----:B------:R-:W-:Y:S01]  /*17f0*/  UMOV UR19, 0xc0000010 ;  /* 0xc000001000137882 */ /* 0x000fe20000000000 */
[----:B------:R-:W-:Y:S01]  /*1800*/  UIADD3 UR22, UR6, 0x80, URZ ;  /* 0x0000008006167890 */ /* 0x000fe2000fffe03f */
[----:B------:R-:W-:Y:S01]  /*1810*/  UMOV UR20, UR4 ;  /* 0x0000000400147c82 */ /* 0x000fe20008000000 */
[----:B------:R-:W-:Y:S01]  /*1820*/  UMOV UR21, UR5 ;  /* 0x0000000500157c82 */ /* 0x000fe20008000000 */
[----:B------:R-:W-:Y:S01]  /*1830*/  UMOV UR23, 0xc0000010 ;  /* 0xc000001000177882 */ /* 0x000fe20000000000 */
[----:B------:R-:W-:Y:S01]  /*1840*/  UIADD3 UR26, UR6, 0xa0, URZ ;  /* 0x000000a0061a7890 */ /* 0x000fe2000fffe03f */
[----:B------:R-:W-:Y:S01]  /*1850*/  UMOV UR25, UR5 ;  /* 0x0000000500197c82 */ /* 0x000fe20008000000 */
[----:B------:R-:W-:Y:S01]  /*1860*/  UMOV UR27, 0xc0000010 ;  /* 0xc0000010001b7882 */ /* 0x000fe20000000000 */
[----:B------:R-:W-:Y:S01]  /*1870*/  UIADD3 UR30, UR6, 0xc0, URZ ;  /* 0x000000c0061e7890 */ /* 0x000fe2000fffe03f */
[----:B------:R-:W-:Y:S01]  /*1880*/  UMOV UR28, UR4 ;  /* 0x00000004001c7c82 */ /* 0x000fe20008000000 */
[----:B------:R-:W-:Y:S01]  /*1890*/  UMOV UR29, UR5 ;  /* 0x00000005001d7c82 */ /* 0x000fe20008000000 */
[----:B------:R-:W-:Y:S01]  /*18a0*/  UMOV UR31, 0xc0000010 ;  /* 0xc0000010001f7882 */ /* 0x000fe20000000000 */
[----:B------:R-:W-:-:S02]  /*18b0*/  WARPGROUP.DEPBAR.LE gsb0, 0x0 ;  /* 0x00008000000079c5 */ /* 0x000fc40000010000 */
[----:B------:R-:W-:-:S06]  /*18c0*/  WARPGROUP.ARRIVE ;  /* 0x00000000000079c5 */ /* 0x000fcc0000000000 */
[----:B------:R-:W-:Y:S01]  /*18d0*/  IGMMA.64x16x32.S8.S8 R112, gdesc[UR8], RZ, !UPT, gsb0 ;  /* 0x00600000087079f1 */ /* 0x000fe2000c0410ff */
[----:B------:R-:W-:-:S03]  /*18e0*/  UIADD3 UR8, UR24, 0x100, URZ ;  /* 0x0000010018087890 */ /* 0x000fc6000fffe03f */
[----:B------:R-:W-:Y:S01]  /*18f0*/  UMOV UR24, UR4 ;  /* 0x0000000400187c82 */ /* 0x000fe20008000000 */
[----:B------:R-:W-:Y:S02]  /*1900*/  WARPGROUP.DEPBAR.LE gsb0, 0x0 ;  /* 0x00008000000079c5 */ /* 0x000fe40000010000 */
[----:B------:R-:W-:-:S06]  /*1910*/  WARPGROUP.ARRIVE ;  /* 0x00000000000079c5 */ /* 0x000fcc0000000000 */
[----:B------:R-:W-:Y:S03]  /*1920*/  IGMMA.64x16x32.S8.S8 R96, gdesc[UR12], RZ, !UPT, gsb0 ;  /* 0x006000000c6079f1 */ /* 0x000fe6000c0410ff */
        /* <DEDUP_REMOVED lines=11> */
[----:B------:R-:W-:Y:S01]  /*19e0*/  IGMMA.64x16x32.S8.S8 R32, gdesc[UR28], RZ, !UPT, gsb0 ;  /* 0x006000001c2079f1 */ /* 0x000fe2000c0410ff */
[----:B------:R-:W-:Y:S01]  /*19f0*/  UMOV UR28, UR8 ;  /* 0x00000008001c7c82 */ /* 0x000fe20008000000 */
[----:B------:R-:W-:Y:S01]  /*1a00*/  UMOV UR29, 0xc0000010 ;  /* 0xc0000010001d7882 */ /* 0x000fe20000000000 */
[----:B------:R-:W-:Y:S01]  /*1a10*/  UMOV UR24, UR28 ;  /* 0x0000001c00187c82 */ /* 0x000fe20008000000 */
        /* <DEDUP_REMOVED lines=11> */
[----:B------:R-:W-:-:S02]  /*1ad0*/  WARPGROUP.DEPBAR.LE gsb0, 0x0 ;  /* 0x00008000000079c5 */ /* 0x000fc40000010000 */
        /* <DEDUP_REMOVED lines=21> */
[----:B------:R-:W-:Y:S05]  /*1c30*/  @!P2 BRA `(.L_x_19) ;  /* 0x0000000400f8a947 */ /* 0x000fea0003800000 */
[----:B------:R-:W-:Y:S01]  /*1c40*/  UIADD3 UR35, UR39, 0x1, URZ ;  /* 0x0000000127237890 */ /* 0x000fe2000fffe03f */
[----:B01----:R-:W-:Y:S01]  /*1c50*/  IMAD.U32 R0, RZ, RZ, UR42 ;  /* 0x0000002aff007e24 */ /* 0x003fe2000f8e00ff */
[----:B------:R-:W-:Y:S02]  /*1c60*/  UMOV UR33, UR39 ;  /* 0x0000002700217c82 */ /* 0x000fe40008000000 */
[----:B------:R-:W-:-:S04]  /*1c70*/  UISETP.NE.AND UP0, UPT, UR35, 0x13, UPT ;  /* 0x000000132300788c */ /* 0x000fc8000bf05270 */
[----:B------:R-:W-:Y:S02]  /*1c80*/  USEL UR4, URZ, 0x1, UP0 ;  /* 0x000000013f047887 */ /* 0x000fe40008000000 */
[----:B------:R-:W-:Y:S02]  /*1c90*/  USEL UR35, UR35, URZ, UP0 ;  /* 0x0000003f23237287 */ /* 0x000fe40008000000 */
[----:B------:R-:W-:-:S06]  /*1ca0*/  ULOP3.LUT UR4, UR38, UR4, URZ, 0x3c, !UPT ;  /* 0x0000000426047292 */ /* 0x000fcc000f8e3c3f */
[----:B------:R-:W-:-:S07]  /*1cb0*/  IMAD.U32 R5, RZ, RZ, UR4 ;  /* 0x00000004ff057e24 */ /* 0x000fce000f8e00ff */
.L_x_26:
[----:B01----:R-:W-:Y:S05]  /*1cc0*/  @!P0 BRA `(.L_x_20) ;  /* 0x0000000000048947 */ /* 0x003fea0003800000 */
[----:B------:R-:W-:Y:S01]  /*1cd0*/  BPT.TRAP 0x1 ;  /* 0x000000040000795c */ /* 0x000fe20000300000 */
.L_x_20:
[----:B------:R-:W0:Y:S01]  /*1ce0*/  S2UR UR4, SR_CgaCtaId ;  /* 0x00000000000479c3 */ /* 0x000e220000008800 */
[----:B------:R-:W-:Y:S01]  /*1cf0*/  UMOV UR34, 0x400 ;  /* 0x0000040000227882 */ /* 0x000fe20000000000 */
[----:B------:R-:W-:Y:S01]  /*1d00*/  SHF.L.U32 R3, R5, 0x1f, RZ ;  /* 0x0000001f05037819 */ /* 0x000fe200000006ff */
[----:B0-----:R-:W-:-:S04]  /*1d10*/  ULEA UR34, UR4, UR34, 0x18 ;  /* 0x0000002204227291 */ /* 0x001fc8000f8ec03f */
[----:B------:R-:W-:-:S09]  /*1d20*/  ULEA UR4, UR35, UR34, 0x3 ;  /* 0x0000002223047291 */ /* 0x000fd2000f8e183f */
[----:B------:R0:W1:Y:S01]  /*1d30*/  SYNCS.PHASECHK.TRANS64.TRYWAIT P1, [UR4], R3 ;  /* 0x00000003ff0075a7 */ /* 0x0000620008020144 */
[----:B------:R-:W-:Y:S05]  /*1d40*/  @!P0 BRA `(.L_x_21) ;  /* 0x0000000000048947 */ /* 0x000fea0003800000 */
[----:B------:R-:W-:Y:S01]  /*1d50*/  BPT.TRAP 0x1 ;  /* 0x000000040000795c */ /* 0x000fe20000300000 */
.L_x_21:
[----:B-1----:R-:W-:Y:S05]  /*1d60*/  @P1 BRA `(.L_x_22) ;  /* 0x0000000000081947 */ /* 0x002fea0003800000 */
[----:B------:R-:W1:Y:S02]  /*1d70*/  SYNCS.PHASECHK.TRANS64.TRYWAIT P1, [UR4], R3 ;  /* 0x00000003ff0075a7 */ /* 0x000e640008020144 */
[----:B-1----:R-:W-:Y:S05]  /*1d80*/  @!P1 BRA `(.L_x_23) ;  /* 0x0000008400a49947 */ /* 0x002fea0003800000 */
.L_x_22:
[----:B------:R-:W-:Y:S01]  /*1d90*/  ULEA UR4, UR35, UR43, 0x9 ;  /* 0x0000002b23047291 */ /* 0x000fe2000f8e483f */
[----:B------:R-:W-:Y:S01]  /*1da0*/  WARPGROUP.ARRIVE ;  /* 0x00000000000079c5 */ /* 0x000fe20000000000 */
[----:B------:R-:W-:Y:S01]  /*1db0*/  UIMAD UR6, UR35, 0xe0, UR32 ;  /* 0x000000e0230678a4 */ /* 0x000fe2000f8e0220 */
[----:B------:R-:W-:Y:S01]  /*1dc0*/  UMOV UR5, 0xc0000010 ;  /* 0xc000001000057882 */ /* 0x000fe20000000000 */
[----:B------:R-:W-:Y:S02]  /*1dd0*/  UMOV UR7, 0xc0000010 ;  /* 0xc000001000077882 */ /* 0x000fe40000000000 */
[----:B------:R-:W-:Y:S01]  /*1de0*/  UIADD3 UR10, UR6, 0x20, URZ ;  /* 0x00000020060a7890 */ /* 0x000fe2000fffe03f */
[----:B------:R-:W-:Y:S01]  /*1df0*/  UMOV UR8, UR4 ;  /* 0x0000000400087c82 */ /* 0x000fe20008000000 */
[----:B------:R-:W-:Y:S01]  /*1e00*/  UMOV UR9, UR5 ;  /* 0x0000000500097c82 */ /* 0x000fe20008000000 */
[----:B------:R-:W-:Y:S02]  /*1e10*/  UMOV UR11, 0xc0000010 ;  /* 0xc0000010000b7882 */ /* 0x000fe40000000000 */
[----:B------:R-:W-:Y:S01]  /*1e20*/  IGMMA.64x16x32.S8.S8 R128, gdesc[UR4], R128, gsb0 ;  /* 0x00600000048079f1 */ /* 0x000fe20008041080 */
        /* <DEDUP_REMOVED lines=22> */
[----:B------:R-:W-:Y:S01]  /*1f90*/  IGMMA.64x16x32.S8.S8 R112, gdesc[UR8], R112, gsb0 ;  /* 0x00600000087079f1 */ /* 0x000fe20008041070 */
[----:B------:R-:W-:Y:S02]  /*1fa0*/  UIADD3 UR8, UR4, 0x100, URZ ;  /* 0x0000010004087890 */ /* 0x000fe4000fffe03f */
[----:B------:R-:W-:Y:S02]  /*1fb0*/  WARPGROUP.DEPBAR.LE gsb0, 0x0 ;  /* 0x00008000000079c5 */ /* 0x000fe40000010000 */
[----:B------:R-:W-:-:S06]  /*1fc0*/  WARPGROUP.ARRIVE ;  /* 0x00000000000079c5 */ /* 0x000fcc0000000000 */
[----:B------:R-:W-:Y:S03]  /*1fd0*/  IGMMA.64x16x32.S8.S8 R96, gdesc[UR12], R96, gsb0 ;  /* 0x006000000c6079f1 */ /* 0x000fe60008041060 */
        /* <DEDUP_REMOVED lines=11> */
[----:B------:R-:W-:Y:S01]  /*2090*/  IGMMA.64x16x32.S8.S8 R32, gdesc[UR28], R32, gsb0 ;  /* 0x006000001c2079f1 */ /* 0x000fe20008041020 */
        /* <DEDUP_REMOVED lines=36> */
[----:B------:R-:W-:Y:S05]  /*22e0*/  @!P0 BRA `(.L_x_24) ;  /* 0x0000000000048947 */ /* 0x000fea0003800000 */
[----:B------:R-:W-:Y:S01]  /*22f0*/  BPT.TRAP 0x1 ;  /* 0x000000040000795c */ /* 0x000fe20000300000 */
.L_x_24:
[----:B------:R-:W-:Y:S01]  /*2300*/  ULEA UR34, UR33, UR34, 0x3 ;  /* 0x0000002221227291 */ /* 0x000fe2000f8e183f */
[----:B------:R-:W-:-:S03]  /*2310*/  ISETP.GT.U32.AND P1, PT, R18, 0x1, PT ;  /* 0x000000011200780c */ /* 0x000fc60003f24070 */
[----:B------:R-:W-:-:S04]  /*2320*/  UIADD3 UR34, UR34, 0x98, URZ ;  /* 0x0000009822227890 */ /* 0x000fc8000fffe03f */
[----:B------:R-:W-:-:S09]  /*2330*/  UPRMT UR34, URZ, 0x654, UR34 ;  /* 0x000006543f227896 */ /* 0x000fd20008000022 */
[----:B------:R-:W-:Y:S01]  /*2340*/  SYNCS.ARRIVE.TRANS64.RED.A1T0 RZ, [UR34], RZ ;  /* 0x000000ffffff79a7 */ /* 0x000fe20008100422 */
[----:B------:R-:W-:Y:S05]  /*2350*/  @P1 BRA `(.L_x_25) ;  /* 0x0000000000041947 */ /* 0x000fea0003800000 */
[----:B------:R-:W-:Y:S01]  /*2360*/  BPT.TRAP 0x1 ;  /* 0x000000040000795c */ /* 0x000fe20000300000 */
.L_x_25:
[----:B------:R-:W-:Y:S01]  /*2370*/  UIADD3 UR35, UR35, 0x1, URZ ;  /* 0x0000000123237890 */ /* 0x000fe2000fffe03f */
[C---:B------:R-:W-:Y:S01]  /*2380*/  ISETP.GT.AND P1, PT, R0.reuse, 0x1, PT ;  /* 0x000000010000780c */ /* 0x040fe20003f24270 */
[----:B------:R-:W-:Y:S01]  /*2390*/  UIADD3 UR33, UR33, 0x1, URZ ;  /* 0x0000000121217890 */ /* 0x000fe2000fffe03f */
[----:B------:R-:W-:Y:S01]  /*23a0*/  VIADD R0, R0, 0xffffffff ;  /* 0xffffffff00007836 */ /* 0x000fe20000000000 */
[----:B------:R-:W-:Y:S02]  /*23b0*/  UISETP.NE.AND UP0, UPT, UR35, 0x13, UPT ;  /* 0x000000132300788c */ /* 0x000fe4000bf05270 */
[----:B------:R-:W-:Y:S02]  /*23c0*/  UISETP.NE.AND UP1, UPT, UR33, 0x13, UPT ;  /* 0x000000132100788c */ /* 0x000fe4000bf25270 */
[----:B------:R-:W-:Y:S02]  /*23d0*/  USEL UR4, URZ, 0x1, UP0 ;  /* 0x000000013f047887 */ /* 0x000fe40008000000 */
[----:B------:R-:W-:-:S02]  /*23e0*/  USEL UR35, UR35, URZ, UP0 ;  /* 0x0000003f23237287 */ /* 0x000fc40008000000 */
[----:B------:R-:W-:Y:S02]  /*23f0*/  USEL UR33, UR33, URZ, UP1 ;  /* 0x0000003f21217287 */ /* 0x000fe40008800000 */
[----:B------:R-:W-:Y:S01]  /*2400*/  LOP3.LUT R5, R5, UR4, RZ, 0x3c, !PT ;  /* 0x0000000405057c12 */ /* 0x000fe2000f8e3cff */
[----:B------:R-:W-:Y:S09]  /*2410*/  @P1 BRA `(.L_x_26) ;  /* 0xfffffff800281947 */ /* 0x000ff2000383ffff */
.L_x_19:
[----:B01----:R-:W0:Y:S02]  /*2420*/  LDC R0, c[0x0][0x28c] ;  /* 0x0000a300ff007b82 */ /* 0x003e240000000800 */
[----:B0-----:R-:W-:-:S13]  /*2430*/  ISETP.GE.AND P1, PT, R0, 0x1, PT ;  /* 0x000000010000780c */ /* 0x001fda0003f26270 */
[----:B------:R-:W-:Y:S05]  /*2440*/  @!P1 BRA `(.L_x_27) ;  /* 0x0000000000489947 */ /* 0x000fea0003800000 */
[----:B------:R-:W-:Y:S05]  /*2450*/  @!P0 BRA `(.L_x_28) ;  /* 0x0000000000048947 */ /* 0x000fea0003800000 */
[----:B------:R-:W-:Y:S01]  /*2460*/  BPT.TRAP 0x1 ;  /* 0x000000040000795c */ /* 0x000fe20000300000 */
.L_x_28:
[----:B------:R-:W0:Y:S01]  /*2470*/  S2UR UR7, SR_CgaCtaId ;  /* 0x00000000000779c3 */ /* 0x000e220000008800 */
[----:B------:R-:W-:Y:S01]  /*2480*/  UIADD3 UR6, UR42, UR39, URZ ;  /* 0x000000272a067290 */ /* 0x000fe2000fffe03f */
[----:B------:R-:W-:-:S03]  /*2490*/  ISETP.GT.U32.AND P0, PT, R18, 0x1, PT ;  /* 0x000000011200780c */ /* 0x000fc60003f04070 */
[----:B------:R-:W-:-:S04]  /*24a0*/  UIMAD.WIDE.U32 UR4, UR6, -0x50d79435, URZ ;  /* 0xaf286bcb060478a5 */ /* 0x000fc8000f8e003f */
[----:B------:R-:W-:-:S04]  /*24b0*/  UIADD3 UR4, UR6, -UR5, URZ ;  /* 0x8000000506047290 */ /* 0x000fc8000fffe03f */
[----:B------:R-:W-:-:S03]  /*24c0*/  ULEA.HI UR4, UR4, UR5, URZ, 0x1f ;  /* 0x0000000504047291 */ /* 0x000fc6000f8ff83f */
[----:B------:R-:W-:Y:S01]  /*24d0*/  UMOV UR5, 0x400 ;  /* 0x0000040000057882 */ /* 0x000fe20000000000 */
[----:B------:R-:W-:-:S04]  /*24e0*/  USHF.R.U32.HI UR4, URZ, 0x4, UR4 ;  /* 0x000000043f047899 */ /* 0x000fc80008011604 */
[----:B------:R-:W-:Y:S02]  /*24f0*/  UIMAD UR4, UR4, -0x13, UR6 ;  /* 0xffffffed040478a4 */ /* 0x000fe4000f8e0206 */
[----:B0-----:R-:W-:-:S04]  /*2500*/  ULEA UR5, UR7, UR5, 0x18 ;  /* 0x0000000507057291 */ /* 0x001fc8000f8ec03f */
[----:B------:R-:W-:-:S04]  /*2510*/  ULEA UR4, UR4, UR5, 0x3 ;  /* 0x0000000504047291 */ /* 0x000fc8000f8e183f */
[----:B------:R-:W-:-:S04]  /*2520*/  UIADD3 UR4, UR4, 0x98, URZ ;  /* 0x0000009804047890 */ /* 0x000fc8000fffe03f */
[----:B------:R-:W-:-:S09]  /*2530*/  UPRMT UR4, URZ, 0x654, UR4 ;  /* 0x000006543f047896 */ /* 0x000fd20008000004 */
[----:B------:R-:W-:Y:S01]  /*2540*/  SYNCS.ARRIVE.TRANS64.RED.A1T0 RZ, [UR4], RZ ;  /* 0x000000ffffff79a7 */ /* 0x000fe20008100404 */
[----:B------:R-:W-:Y:S05]  /*2550*/  @P0 BRA `(.L_x_27) ;  /* 0x0000000000040947 */ /* 0x000fea0003800000 */
[----:B------:R-:W-:Y:S01]  /*2560*/  BPT.TRAP 0x1 ;  /* 0x000000040000795c */ /* 0x000fe20000300000 */
.L_x_27:
[----:B------:R-:W-:Y:S01]  /*2570*/  UISETP.GE.U32.AND UP1, UPT, UR41, 0x13, UPT ;  /* 0x000000132900788c */ /* 0x000fe2000bf26070 */
[----:B------:R-:W-:Y:S01]  /*2580*/  IMAD R3, R22, 0x70, RZ ;  /* 0x0000007016037824 */ /* 0x000fe200078e02ff */
[----:B------:R-:W-:Y:S01]  /*2590*/  UIADD3 UR39, UR41, UR39, URZ ;  /* 0x0000002729277290 */ /* 0x000fe2000fffe03f */
[----:B------:R-:W-:Y:S01]  /*25a0*/  IMAD.SHL.U32 R12, R23, 0x100, RZ ;  /* 0x00000100170c7824 */ /* 0x000fe200078e00ff */
[----:B------:R-:W-:Y:S01]  /*25b0*/  ULDC UR7, c[0x0][0x288] ;  /* 0x0000a20000077ab9 */ /* 0x000fe20000000800 */
[----:B------:R-:W-:Y:S01]  /*25c0*/  IMAD.MOV.U32 R0, RZ, RZ, -0x1 ;  /* 0xffffffffff007424 */ /* 0x000fe200078e00ff */
[----:B------:R-:W-:Y:S01]  /*25d0*/  UISETP.GT.U32.AND UP0, UPT, UR39, 0x12, UPT ;  /* 0x000000122700788c */ /* 0x000fe2000bf04070 */
[----:B------:R-:W-:-:S03]  /*25e0*/  ISETP.GE.AND P0, PT, R3, UR7, PT ;  /* 0x0000000703007c0c */ /* 0x000fc6000bf06270 */
[----:B------:R-:W-:Y:S02]  /*25f0*/  UISETP.LT.U32.AND UP0, UPT, UR41, 0x13, UP0 ;  /* 0x000000132900788c */ /* 0x000fe40008701070 */
[----:B------:R-:W-:Y:S02]  /*2600*/  @UP1 UIMAD.WIDE.U32 UR4, UR39, -0x50d79435, URZ ;  /* 0xaf286bcb270418a5 */ /* 0x000fe4000f8e003f */
[----:B------:R-:W-:Y:S02]  /*2610*/  USEL UR6, URZ, 0x1, !UP0 ;  /* 0x000000013f067887 */ /* 0x000fe4000c000000 */
[----:B------:R-:W-:Y:S02]  /*2620*/  @UP1 UIADD3 UR4, UR39, -UR5, URZ ;  /* 0x8000000527041290 */ /* 0x000fe4000fffe03f */
[----:B------:R-:W-:Y:S02]  /*2630*/  ULOP3.LUT UR38, UR38, UR6, URZ, 0x3c, !UPT ;  /* 0x0000000626267292 */ /* 0x000fe4000f8e3c3f */
[----:B------:R-:W-:-:S03]  /*2640*/  @UP1 ULEA.HI UR4, UR4, UR5, URZ, 0x1f ;  /* 0x0000000504041291 */ /* 0x000fc6000f8ff83f */
[----:B------:R-:W-:Y:S01]  /*2650*/  ULDC UR5, c[0x0][0x284] ;  /* 0x0000a10000057ab9 */ /* 0x000fe20000000800 */
[----:B------:R-:W-:Y:S01]  /*2660*/  @UP1 USHF.R.U32.HI UR4, URZ, 0x4, UR4 ;  /* 0x000000043f041899 */ /* 0x000fe20008011604 */
[----:B------:R-:W-:-:S03]  /*2670*/  ISETP.GE.OR P0, PT, R12, UR5, P0 ;  /* 0x000000050c007c0c */ /* 0x000fc60008706670 */
[----:B------:R-:W-:-:S10]  /*2680*/  @UP1 ULOP3.LUT UR38, UR38, 0x1, UR4, 0x78, !UPT ;  /* 0x0000000126261892 */ /* 0x000fd4000f8e7804 */
[----:B------:R-:W-:Y:S05]  /*2690*/  @P0 BRA `(.L_x_29) ;  /* 0x0000005800200947 */ /* 0x000fea0003800000 */
[----:B------:R-:W0:Y:S01]  /*26a0*/  LDC.64 R10, c[0x0][0x5c8] ;  /* 0x00017200ff0a7b82 */ /* 0x000e220000000a00 */
[----:B------:R-:W-:Y:S01]  /*26b0*/  SHF.R.S32.HI R14, RZ, 0x1f, R19 ;  /* 0x0000001fff0e7819 */ /* 0x000fe20000011413 */
[----:B------:R-:W-:Y:S01]  /*26c0*/  ULDC.64 UR4, c[0x0][0x5d0] ;  /* 0x0001740000047ab9 */ /* 0x000fe20000000a00 */
[----:B------:R-:W-:Y:S01]  /*26d0*/  LOP3.LUT R150, R3, 0x6, R142, 0xf8, !PT ;  /* 0x0000000603967812 */ /* 0x000fe200078ef88e */
[----:B------:R-:W-:Y:S01]  /*26e0*/  IMAD.WIDE R20, R23, 0x100, R136 ;  /* 0x0000010017147825 */ /* 0x000fe200078e0288 */
[----:B------:R-:W-:Y:S02]  /*26f0*/  BSSY B0, `(.L_x_29) ;  /* 0x0000582000007945 */ /* 0x000fe40003800000 */
[----:B------:R-:W-:Y:S01]  /*2700*/  SHF.R.S32.HI R151, RZ, 0x1f, R150 ;  /* 0x0000001fff977819 */ /* 0x000fe20000011496 */
[----:B------:R-:W-:Y:S02]  /*2710*/  IMAD R4, R14, UR4, RZ ;  /* 0x000000040e047c24 */ /* 0x000fe4000f8e02ff */
[----:B------:R-:W-:-:S02]  /*2720*/  IMAD.IADD R156, R145, 0x1, -R12 ;  /* 0x00000001919c7824 */ /* 0x000fc400078e0a0c */
[C---:B------:R-:W-:Y:S02]  /*2730*/  IMAD R7, R19.reuse, UR5, R4 ;  /* 0x0000000513077c24 */ /* 0x040fe4000f8e0204 */
[----:B------:R-:W-:Y:S01]  /*2740*/  IMAD.WIDE.U32 R4, R19, UR4, R150 ;  /* 0x0000000413047c25 */ /* 0x000fe2000f8e0096 */
[----:B------:R-:W-:-:S03]  /*2750*/  ULDC.64 UR4, c[0x0][0x5c0] ;  /* 0x0001700000047ab9 */ /* 0x000fc60000000a00 */
[----:B------:R-:W-:Y:S02]  /*2760*/  IMAD.IADD R5, R5, 0x1, R7 ;  /* 0x0000000105057824 */ /* 0x000fe400078e0207 */
[----:B------:R-:W-:Y:S02]  /*2770*/  IMAD.IADD R3, R140, 0x1, -R3 ;  /* 0x000000018c037824 */ /* 0x000fe400078e0a03 */
[-C--:B0-----:R-:W-:Y:S01]  /*2780*/  IMAD R6, R21, R10.reuse, RZ ;  /* 0x0000000a15067224 */ /* 0x081fe200078e02ff */
[----:B------:R-:W-:Y:S01]  /*2790*/  SHF.L.U64.HI R13, R10, 0x3, R11 ;  /* 0x000000030a0d7819 */ /* 0x000fe2000001020b */
[----:B------:R-:W-:-:S04]  /*27a0*/  IMAD.WIDE.U32 R4, R20, R10, R4 ;  /* 0x0000000a14047225 */ /* 0x000fc800078e0004 */
[----:B------:R-:W-:Y:S01]  /*27b0*/  IMAD R7, R20, R11, R6 ;  /* 0x0000000b14077224 */ /* 0x000fe200078e0206 */
[----:B------:R-:W-:Y:S01]  /*27c0*/  IADD3 R4, P0, R4, UR4, RZ ;  /* 0x0000000404047c10 */ /* 0x000fe2000ff1e0ff */
[----:B------:R-:W-:Y:S02]  /*27d0*/  IMAD.SHL.U32 R9, R10, 0x8, RZ ;  /* 0x000000080a097824 */ /* 0x000fe400078e00ff */
[----:B------:R-:W-:Y:S01]  /*27e0*/  IMAD R15, R11, 0x78, RZ ;  /* 0x000000780b0f7824 */ /* 0x000fe200078e02ff */
[----:B------:R-:W-:Y:S02]  /*27f0*/  IADD3.X R5, R5, UR5, R7, P0, !PT ;  /* 0x0000000505057c10 */ /* 0x000fe400087fe407 */
[----:B------:R-:W-:-:S05]  /*2800*/  IADD3 R6, P0, R9, R4, RZ ;  /* 0x0000000409067210 */ /* 0x000fca0007f1e0ff */
[----:B------:R-:W-:Y:S01]  /*2810*/  IMAD.X R7, R13, 0x1, R5, P0 ;  /* 0x000000010d077824 */ /* 0x000fe200000e0605 */
[----:B-----5:R-:W-:Y:S01]  /*2820*/  ISETP.NE.AND P0, PT, R139, RZ, PT ;  /* 0x000000ff8b00720c */ /* 0x020fe20003f05270 */
[----:B------:R-:W-:-:S04]  /*2830*/  IMAD.WIDE.U32 R10, R10, 0x78, R6 ;  /* 0x000000780a0a7825 */ /* 0x000fc800078e0006 */
[----:B------:R-:W-:Y:S01]  /*2840*/  IMAD.IADD R11, R11, 0x1, R15 ;  /* 0x000000010b0b7824 */ /* 0x000fe200078e020f */
[----:B------:R-:W-:-:S05]  /*2850*/  IADD3 R8, P1, R9, R10, RZ ;  /* 0x0000000a09087210 */ /* 0x000fca0007f3e0ff */
[----:B------:R-:W-:Y:S02]  /*2860*/  IMAD.X R9, R13, 0x1, R11, P1 ;  /* 0x000000010d097824 */ /* 0x000fe400008e060b */
[----:B------:R-:W-:Y:S06]  /*2870*/  @!P0 BRA `(.L_x_30) ;  /* 0x0000004000548947 */ /* 0x000fec0003800000 */
[----:B------:R-:W0:Y:S01]  /*2880*/  LDC.64 R152, c[0x0][0x5b0] ;  /* 0x00016c00ff987b82 */ /* 0x000e220000000a00 */
[----:B------:R-:W-:Y:S01]  /*2890*/  ULDC.64 UR4, c[0x0][0x5b8] ;  /* 0x00016e0000047ab9 */ /* 0x000fe20000000a00 */
[----:B------:R-:W-:Y:S01]  /*28a0*/  ISETP.GE.AND P3, PT, R156, 0x1, PT ;  /* 0x000000019c00780c */ /* 0x000fe20003f66270 */
[----:B------:R-:W-:Y:S01]  /*28b0*/  IMAD R12, R14, UR4, RZ ;  /* 0x000000040e0c7c24 */ /* 0x000fe2000f8e02ff */
[----:B------:R-:W-:Y:S01]  /*28c0*/  BSSY B1, `(.L_x_31) ;  /* 0x000000e000017945 */ /* 0x000fe20003800000 */
[----:B------:R-:W-:Y:S01]  /*28d0*/  IMAD.WIDE.U32 R150, R19, UR4, R150 ;  /* 0x0000000413967c25 */ /* 0x000fe2000f8e0096 */
[----:B------:R-:W-:Y:S02]  /*28e0*/  ISETP.LT.OR P1, PT, R3, 0x1, !P3 ;  /* 0x000000010300780c */ /* 0x000fe40005f21670 */
[----:B------:R-:W1:Y:S01]  /*28f0*/  LDC.64 R22, c[0x0][0x5a8] ;  /* 0x00016a00ff167b82 */ /* 0x000e620000000a00 */
[----:B------:R-:W-:Y:S02]  /*2900*/  IMAD R19, R19, UR5, R12 ;  /* 0x0000000513137c24 */ /* 0x000fe4000f8e020c */
[----:B------:R-:W-:-:S02]  /*2910*/  IMAD.MOV.U32 R148, RZ, RZ, R150 ;  /* 0x000000ffff947224 */ /* 0x000fc400078e0096 */
[----:B------:R-:W-:Y:S02]  /*2920*/  IMAD.IADD R149, R151, 0x1, R19 ;  /* 0x0000000197957824 */ /* 0x000fe400078e0213 */
[-C--:B0-----:R-:W-:Y:S02]  /*2930*/  IMAD R14, R21, R152.reuse, RZ ;  /* 0x00000098150e7224 */ /* 0x081fe400078e02ff */
[----:B------:R-:W-:-:S04]  /*2940*/  IMAD.WIDE.U32 R12, R20, R152, R148 ;  /* 0x00000098140c7225 */ /* 0x000fc800078e0094 */
[----:B------:R-:W-:Y:S01]  /*2950*/  IMAD R157, R20, R153, R14 ;  /* 0x00000099149d7224 */ /* 0x000fe200078e020e */
[----:B-1----:R-:W-:-:S04]  /*2960*/  IADD3 R12, P0, R12, R22, RZ ;  /* 0x000000160c0c7210 */ /* 0x002fc80007f1e0ff */
[----:B------:R-:W-:Y:S01]  /*2970*/  IADD3.X R13, R23, R13, R157, P0, !PT ;  /* 0x0000000d170d7210 */ /* 0x000fe200007fe49d */
[----:B------:R-:W-:Y:S08]  /*2980*/  @P1 BRA `(.L_x_32) ;  /* 0x0000000000041947 */ /* 0x000ff00003800000 */
[----:B------:R0:W5:Y:S02]  /*2990*/  LDG.E.U8 R146, desc[UR44][R12.64] ;  /* 0x0000002c0c927981 */ /* 0x000164000c1e1100 */
.L_x_32:
[----:B------:R-:W-:Y:S05]  /*29a0*/  BSYNC B1 ;  /* 0x0000000000017941 */ /* 0x000fea0003800000 */
.L_x_31:
[----:B-----5:R-:W-:Y:S01]  /*29b0*/  LOP3.LUT R14, R146, 0xffff, RZ, 0xc0, !PT ;  /* 0x0000ffff920e7812 */ /* 0x020fe200078ec0ff */
[----:B------:R-:W-:Y:S01]  /*29c0*/  IMAD.SHL.U32 R154, R152, 0x8, RZ ;  /* 0x00000008989a7824 */ /* 0x000fe200078e00ff */
[----:B------:R-:W-:Y:S01]  /*29d0*/  ISETP.LT.OR P4, PT, R3, 0x2, !P3 ;  /* 0x000000020300780c */ /* 0x000fe20005f81670 */
[----:B------:R-:W-:Y:S01]  /*29e0*/  BSSY B1, `(.L_x_33) ;  /* 0x000000b000017945 */ /* 0x000fe20003800000 */
[----:B------:R-:W-:Y:S02]  /*29f0*/  PRMT R14, R14, 0x8880, RZ ;  /* 0x000088800e0e7816 */ /* 0x000fe400000000ff */
[----:B------:R-:W-:-:S03]  /*2a00*/  SHF.L.U64.HI R155, R152, 0x3, R153 ;  /* 0x00000003989b7819 */ /* 0x000fc60000010299 */
[----:B------:R-:W-:Y:S02]  /*2a10*/  IMAD R19, R14, R139, RZ ;  /* 0x0000008b0e137224 */ /* 0x000fe400078e02ff */
[----:B------:R-:W-:-:S04]  /*2a20*/  IMAD.WIDE.U32 R14, R20, R152, R154 ;  /* 0x00000098140e7225 */ /* 0x000fc800078e009a */
[----:B------:R-:W-:-:S05]  /*2a30*/  @!P1 IMAD R147, R128, R138, R19 ;  /* 0x0000008a80939224 */ /* 0x000fca00078e0213 */
[----:B------:R1:W-:Y:S01]  /*2a40*/  @!P1 STG.E.U8 desc[UR44][R4.64], R147 ;  /* 0x0000009304009986 */ /* 0x0003e2000c10112c */
[----:B------:R-:W-:Y:S05]  /*2a50*/  @P4 BRA `(.L_x_34) ;  /* 0x00000000000c4947 */ /* 0x000fea0003800000 */
[----:B------:R-:W2:Y:S02]  /*2a60*/  LDG.E.U8 R146, desc[UR44][R12.64+0x1] ;  /* 0x0000012c0c927981 */ /* 0x000ea4000c1e1100 */
[----:B--2---:R-:W-:-:S05]  /*2a70*/  PRMT R128, R146, 0x8880, RZ ;  /* 0x0000888092807816 */ /* 0x004fca00000000ff */
[----:B------:R-:W-:-:S07]  /*2a80*/  IMAD R19, R128, R139, RZ ;  /* 0x0000008b80137224 */ /* 0x000fce00078e02ff */
.L_x_34:
[----:B------:R-:W-:Y:S05]  /*2a90*/  BSYNC B1 ;  /* 0x0000000000017941 */ /* 0x000fea0003800000 */
.L_x_33:
[----:B------:R-:W-:Y:S01]  /*2aa0*/  @!P4 IMAD R129, R129, R138, R19 ;  /* 0x0000008a8181c224 */ /* 0x000fe200078e0213 */
[----:B------:R-:W-:Y:S01]  /*2ab0*/  ISETP.GE.AND P0, PT, R156, 0x9, PT ;  /* 0x000000099c00780c */ /* 0x000fe20003f06270 */
[----:B------:R-:W-:Y:S01]  /*2ac0*/  IMAD.IADD R15, R157, 0x1, R15 ;  /* 0x000000019d0f7824 */ /* 0x000fe200078e020f */
[----:B------:R-:W-:Y:S01]  /*2ad0*/  IADD3 R14, P1, P2, R150, R22, R14 ;  /* 0x00000016960e7210 */ /* 0x000fe20007a3e00e */
[----:B------:R-:W-:Y:S01]  /*2ae0*/  BSSY B1, `(.L_x_35) ;  /* 0x000000b000017945 */ /* 0x000fe20003800000 */
[----:B------:R2:W-:Y:S01]  /*2af0*/  @!P4 STG.E.U8 desc[UR44][R4.64+0x1], R129 ;  /* 0x000001810400c986 */ /* 0x0005e2000c10112c */
[----:B------:R-:W-:Y:S02]  /*2b00*/  ISETP.LT.OR P4, PT, R3, 0x1, !P0 ;  /* 0x000000010300780c */ /* 0x000fe40004781670 */
[----:B------:R-:W-:Y:S02]  /*2b10*/  IADD3.X R15, R149, R23, R15, P1, P2 ;  /* 0x00000017950f7210 */ /* 0x000fe40000fe440f */
[----:B-1----:R-:W-:-:S02]  /*2b20*/  IADD3 R147, P5, R20, 0x80, RZ ;  /* 0x0000008014937810 */ /* 0x002fc40007fbe0ff */
[C---:B------:R-:W-:Y:S02]  /*2b30*/  ISETP.LT.OR P1, PT, R3.reuse, 0x2, !P0 ;  /* 0x000000020300780c */ /* 0x040fe40004721670 */
[----:B------:R-:W-:-:S05]  /*2b40*/  ISETP.LT.OR P2, PT, R3, 0x9, !P3 ;  /* 0x000000090300780c */ /* 0x000fca0005f41670 */
[----:B--2---:R-:W-:Y:S08]  /*2b50*/  @P4 BRA `(.L_x_36) ;  /* 0x00000000000c4947 */ /* 0x004ff00003800000 */
[----:B------:R-:W2:Y:S02]  /*2b60*/  LDG.E.U8 R146, desc[UR44][R14.64] ;  /* 0x0000002c0e927981 */ /* 0x000ea4000c1e1100 */
[----:B--2---:R-:W-:-:S05]  /*2b70*/  PRMT R128, R146, 0x8880, RZ ;  /* 0x0000888092807816 */ /* 0x004fca00000000ff */
[----:B------:R-:W-:-:S07]  /*2b80*/  IMAD R19, R128, R139, RZ ;  /* 0x0000008b80137224 */ /* 0x000fce00078e02ff */
.L_x_36:
[----:B------:R-:W-:Y:S05]  /*2b90*/  BSYNC B1 ;  /* 0x0000000000017941 */ /* 0x000fea0003800000 */
.L_x_35:
[----:B------:R-:W-:Y:S01]  /*2ba0*/  @!P4 IMAD R129, R130, R138, R19 ;  /* 0x0000008a8281c224 */ /* 0x000fe200078e0213 */
[----:B------:R-:W-:Y:S04]  /*2bb0*/  BSSY B1, `(.L_x_37) ;  /* 0x0000006000017945 */ /* 0x000fe80003800000 */
[----:B------:R1:W-:Y:S01]  /*2bc0*/  @!P4 STG.E.U8 desc[UR44][R6.64], R129 ;  /* 0x000000810600c986 */ /* 0x0003e2000c10112c */
[----:B------:R-:W-:Y:S05]  /*2bd0*/  @P1 BRA `(.L_x_38) ;  /* 0x00000000000c1947 */ /* 0x000fea0003800000 */
[----:B------:R-:W2:Y:S02]  /*2be0*/  LDG.E.U8 R146, desc[UR44][R14.64+0x1] ;  /* 0x0000012c0e927981 */ /* 0x000ea4000c1e1100 */
[----:B--2---:R-:W-:-:S05]  /*2bf0*/  PRMT R128, R146, 0x8880, RZ ;  /* 0x0000888092807816 */ /* 0x004fca00000000ff */
[----:B------:R-:W-:-:S07]  /*2c00*/  IMAD R19, R128, R139, RZ ;  /* 0x0000008b80137224 */ /* 0x000fce00078e02ff */
.L_x_38:
[----:B------:R-:W-:Y:S05]  /*2c10*/  BSYNC B1 ;  /* 0x0000000000017941 */ /* 0x000fea0003800000 */
.L_x_37:
[----:B------:R-:W-:Y:S01]  /*2c20*/  @!P1 IMAD R131, R131, R138, R19 ;  /* 0x0000008a83839224 */ /* 0x000fe200078e0213 */
[----:B------:R-:W-:Y:S04]  /*2c30*/  BSSY B1, `(.L_x_39) ;  /* 0x0000006000017945 */ /* 0x000fe80003800000 */
[----:B------:R2:W-:Y:S01]  /*2c40*/  @!P1 STG.E.U8 desc[UR44][R6.64+0x1], R131 ;  /* 0x0000018306009986 */ /* 0x0005e2000c10112c */
[----:B------:R-:W-:Y:S05]  /*2c50*/  @P2 BRA `(.L_x_40) ;  /* 0x00000000000c2947 */ /* 0x000fea0003800000 */
[----:B------:R-:W3:Y:S02]  /*2c60*/  LDG.E.U8 R146, desc[UR44][R12.64+0x8] ;  /* 0x0000082c0c927981 */ /* 0x000ee4000c1e1100 */
[----:B---3--:R-:W-:-:S05]  /*2c70*/  PRMT R128, R146, 0x8880, RZ ;  /* 0x0000888092807816 */ /* 0x008fca00000000ff */
[----:B------:R-:W-:-:S07]  /*2c80*/  IMAD R19, R128, R139, RZ ;  /* 0x0000008b80137224 */ /* 0x000fce00078e02ff */
.L_x_40:
[----:B------:R-:W-:Y:S05]  /*2c90*/  BSYNC B1 ;  /* 0x0000000000017941 */ /* 0x000fea0003800000 */
.L_x_39:
[----:B------:R-:W-:Y:S01]  /*2ca0*/  ISETP.LT.OR P1, PT, R3, 0xa, !P3 ;  /* 0x0000000a0300780c */ /* 0x000fe20005f21670 */
[----:B--2---:R-:W-:Y:S01]  /*2cb0*/  @!P2 IMAD R131, R132, R138, R19 ;  /* 0x0000008a8483a224 */ /* 0x004fe200078e0213 */
[----:B------:R-:W-:Y:S01]  /*2cc0*/  BSSY B1, `(.L_x_41) ;  /* 0x000000b000017945 */ /* 0x000fe20003800000 */
[----:B-1----:R-:W-:-:S03]  /*2cd0*/  IMAD.WIDE.U32 R128, R147, R152, R148 ;  /* 0x0000009893807225 */ /* 0x002fc600078e0094 */
[----:B------:R1:W-:Y:S01]  /*2ce0*/  @!P2 STG.E.U8 desc[UR44][R4.64+0x8], R131 ;  /* 0x000008830400a986 */ /* 0x0003e2000c10112c */
[----:B------:R-:W-:Y:S01]  /*2cf0*/  IMAD.X R21, RZ, RZ, R21, P5 ;  /* 0x000000ffff157224 */ /* 0x000fe200028e0615 */
[C---:B------:R-:W-:Y:S02]  /*2d00*/  ISETP.LT.OR P5, PT, R3.reuse, 0x9, !P0 ;  /* 0x000000090300780c */ /* 0x040fe400047a1670 */
[----:B------:R-:W-:Y:S02]  /*2d10*/  ISETP.LT.OR P2, PT, R3, 0xa, !P0 ;  /* 0x0000000a0300780c */ /* 0x000fe40004741670 */
[----:B------:R-:W-:Y:S01]  /*2d20*/  IADD3 R20, P4, R128, R22, RZ ;  /* 0x0000001680147210 */ /* 0x000fe20007f9e0ff */
[----:B------:R-:W-:-:S12]  /*2d30*/  @P1 BRA `(.L_x_42) ;  /* 0x00000000000c1947 */ /* 0x000fd80003800000 */
[----:B------:R-:W2:Y:S02]  /*2d40*/  LDG.E.U8 R146, desc[UR44][R12.64+0x9] ;  /* 0x0000092c0c927981 */ /* 0x000ea4000c1e1100 */
[----:B--2---:R-:W-:-:S05]  /*2d50*/  PRMT R130, R146, 0x8880, RZ ;  /* 0x0000888092827816 */ /* 0x004fca00000000ff */
[----:B------:R-:W-:-:S07]  /*2d60*/  IMAD R19, R130, R139, RZ ;  /* 0x0000008b82137224 */ /* 0x000fce00078e02ff */
.L_x_42:
[----:B------:R-:W-:Y:S05]  /*2d70*/  BSYNC B1 ;  /* 0x0000000000017941 */ /* 0x000fea0003800000 */
.L_x_41:
[----:B------:R-:W-:Y:S01]  /*2d80*/  @!P1 IMAD R133, R133, R138, R19 ;  /* 0x0000008a85859224 */ /* 0x000fe200078e0213 */
[----:B------:R-:W-:Y:S01]  /*2d90*/  BSSY B1, `(.L_x_43) ;  /* 0x0000007000017945 */ /* 0x000fe20003800000 */
[----:B------:R-:W-:-:S03]  /*2da0*/  IMAD R132, R21, R152, RZ ;  /* 0x0000009815847224 */ /* 0x000fc600078e02ff */
[----:B------:R2:W-:Y:S01]  /*2db0*/  @!P1 STG.E.U8 desc[UR44][R4.64+0x9], R133 ;  /* 0x0000098504009986 */ /* 0x0005e2000c10112c */
[----:B------:R-:W-:Y:S05]  /*2dc0*/  @P5 BRA `(.L_x_44) ;  /* 0x00000000000c5947 */ /* 0x000fea0003800000 */
[----:B------:R-:W3:Y:S02]  /*2dd0*/  LDG.E.U8 R146, desc[UR44][R14.64+0x8] ;  /* 0x0000082c0e927981 */ /* 0x000ee4000c1e1100 */
[----:B---3--:R-:W-:-:S05]  /*2de0*/  PRMT R130, R146, 0x8880, RZ ;  /* 0x0000888092827816 */ /* 0x008fca00000000ff */
[----:B------:R-:W-:-:S07]  /*2df0*/  IMAD R19, R130, R139, RZ ;  /* 0x0000008b82137224 */ /* 0x000fce00078e02ff */
.L_x_44:
[----:B------:R-:W-:Y:S05]  /*2e00*/  BSYNC B1 ;  /* 0x0000000000017941 */ /* 0x000fea0003800000 */
.L_x_43:
[----:B-1----:R-:W-:Y:S01]  /*2e10*/  @!P5 IMAD R131, R134, R138, R19 ;  /* 0x0000008a8683d224 */ /* 0x002fe200078e0213 */
[----:B------:R-:W-:Y:S01]  /*2e20*/  BSSY B1, `(.L_x_45) ;  /* 0x0000007000017945 */ /* 0x000fe20003800000 */
[----:B--2---:R-:W-:-:S03]  /*2e30*/  IMAD R133, R147, R153, R132 ;  /* 0x0000009993857224 */ /* 0x004fc600078e0284 */
[----:B------:R1:W-:Y:S01]  /*2e40*/  @!P5 STG.E.U8 desc[UR44][R6.64+0x8], R131 ;  /* 0x000008830600d986 */ /* 0x0003e2000c10112c */
[----:B------:R-:W-:Y:S05]  /*2e50*/  @P2 BRA `(.L_x_46) ;  /* 0x00000000000c2947 */ /* 0x000fea0003800000 */
[----:B------:R-:W2:Y:S02]  /*2e60*/  LDG.E.U8 R146, desc[UR44][R14.64+0x9] ;  /* 0x0000092c0e927981 */ /* 0x000ea4000c1e1100 */
[----:B--2---:R-:W-:-:S05]  /*2e70*/  PRMT R130, R146, 0x8880, RZ ;  /* 0x0000888092827816 */ /* 0x004fca00000000ff */
[----:B------:R-:W-:-:S07]  /*2e80*/  IMAD R19, R130, R139, RZ ;  /* 0x0000008b82137224 */ /* 0x000fce00078e02ff */
.L_x_46:
[----:B------:R-:W-:Y:S05]  /*2e90*/  BSYNC B1 ;  /* 0x0000000000017941 */ /* 0x000fea0003800000 */
.L_x_45:
[----:B------:R-:W-:Y:S01]  /*2ea0*/  ISETP.GE.AND P1, PT, R156, 0x81, PT ;  /* 0x000000819c00780c */ /* 0x000fe20003f26270 */
[----:B------:R-:W-:Y:S01]  /*2eb0*/  @!P2 IMAD R135, R135, R138, R19 ;  /* 0x0000008a8787a224 */ /* 0x000fe200078e0213 */
[----:B------:R-:W-:Y:S01]  /*2ec0*/  IADD3.X R21, R23, R129, R133, P4, !PT ;  /* 0x0000008117157210 */ /* 0x000fe200027fe485 */
[----:B------:R-:W-:Y:S01]  /*2ed0*/  IMAD.WIDE.U32 R152, R147, R152, R154 ;  /* 0x0000009893987225 */ /* 0x000fe200078e009a */
[----:B------:R-:W-:Y:S01]  /*2ee0*/  ISETP.LT.OR P4, PT, R3, 0x1, !P1 ;  /* 0x000000010300780c */ /* 0x000fe20004f81670 */
[----:B------:R-:W-:Y:S01]  /*2ef0*/  BSSY B1, `(.L_x_47) ;  /* 0x0000008000017945 */ /* 0x000fe20003800000 */
[----:B------:R2:W-:Y:S01]  /*2f00*/  @!P2 STG.E.U8 desc[UR44][R6.64+0x9], R135 ;  /* 0x000009870600a986 */ /* 0x0005e2000c10112c */
[----:B------:R-:W-:Y:S01]  /*2f10*/  IADD3 R22, P2, P5, R150, R22, R152 ;  /* 0x0000001696167210 */ /* 0x000fe20007d5e098 */
[----:B------:R-:W-:-:S09]  /*2f20*/  IMAD.IADD R152, R133, 0x1, R153 ;  /* 0x0000000185987824 */ /* 0x000fd200078e0299 */
[----:B------:R-:W-:Y:S05]  /*2f30*/  @P4 BRA `(.L_x_48) ;  /* 0x00000000000c4947 */ /* 0x000fea0003800000 */
[----:B------:R-:W3:Y:S02]  /*2f40*/  LDG.E.U8 R146, desc[UR44][R20.64] ;  /* 0x0000002c14927981 */ /* 0x000ee4000c1e1100 */
[----:B---3--:R-:W-:-:S05]  /*2f50*/  PRMT R128, R146, 0x8880, RZ ;  /* 0x0000888092807816 */ /* 0x008fca00000000ff */
[----:B------:R-:W-:-:S07]  /*2f60*/  IMAD R19, R128, R139, RZ ;  /* 0x0000008b80137224 */ /* 0x000fce00078e02ff */
.L_x_48:
[----:B------:R-:W-:Y:S05]  /*2f70*/  BSYNC B1 ;  /* 0x0000000000017941 */ /* 0x000fea0003800000 */
.L_x_47:
[----:B------:R-:W-:Y:S01]  /*2f80*/  @!P4 IMAD R129, R120, R138, R19 ;  /* 0x0000008a7881c224 */ /* 0x000fe200078e0213 */
[----:B------:R-:W-:Y:S01]  /*2f90*/  IADD3.X R23, R149, R23, R152, P2, P5 ;  /* 0x0000001795177210 */ /* 0x000fe200017ea498 */
[----:B------:R-:W-:Y:S01]  /*2fa0*/  BSSY B1, `(.L_x_49) ;  /* 0x0000009000017945 */ /* 0x000fe20003800000 */
[----:B------:R-:W-:Y:S02]  /*2fb0*/  ISETP.GE.AND P2, PT, R156, 0x89, PT ;  /* 0x000000899c00780c */ /* 0x000fe40003f46270 */
[----:B------:R3:W-:Y:S01]  /*2fc0*/  @!P4 STG.E.U8 desc[UR44][R10.64], R129 ;  /* 0x000000810a00c986 */ /* 0x0007e2000c10112c */
[C---:B------:R-:W-:Y:S02]  /*2fd0*/  ISETP.LT.OR P4, PT, R3.reuse, 0x2, !P1 ;  /* 0x000000020300780c */ /* 0x040fe40004f81670 */
[----:B------:R-:W-:-:S11]  /*2fe0*/  ISETP.LT.OR P5, PT, R3, 0x1, !P2 ;  /* 0x000000010300780c */ /* 0x000fd600057a1670 */
[----:B---3--:R-:W-:Y:S05]  /*2ff0*/  @P4 BRA `(.L_x_50) ;  /* 0x00000000000c4947 */ /* 0x008fea0003800000 */
[----:B------:R-:W3:Y:S02]  /*3000*/  LDG.E.U8 R146, desc[UR44][R20.64+0x1] ;  /* 0x0000012c14927981 */ /* 0x000ee4000c1e1100 */
[----:B---3--:R-:W-:-:S05]  /*3010*/  PRMT R120, R146, 0x8880, RZ ;  /* 0x0000888092787816 */ /* 0x008fca00000000ff */
[----:B------:R-:W-:-:S07]  /*3020*/  IMAD R19, R120, R139, RZ ;  /* 0x0000008b78137224 */ /* 0x000fce00078e02ff */
.L_x_50:
[----:B------:R-:W-:Y:S05]  /*3030*/  BSYNC B1 ;  /* 0x0000000000017941 */ /* 0x000fea0003800000 */
.L_x_49:
[----:B------:R-:W-:Y:S01]  /*3040*/  @!P4 IMAD R121, R121, R138, R19 ;  /* 0x0000008a7979c224 */ /* 0x000fe200078e0213 */
[----:B------:R-:W-:Y:S04]  /*3050*/  BSSY B1, `(.L_x_51) ;  /* 0x0000006000017945 */ /* 0x000fe80003800000 */
[----:B------:R3:W-:Y:S01]  /*3060*/  @!P4 STG.E.U8 desc[UR44][R10.64+0x1], R121 ;  /* 0x000001790a00c986 */ /* 0x0007e2000c10112c */
[----:B------:R-:W-:Y:S05]  /*3070*/  @P5 BRA `(.L_x_52) ;  /* 0x00000000000c5947 */ /* 0x000fea0003800000 */
[----:B------:R-:W4:Y:S02]  /*3080*/  LDG.E.U8 R146, desc[UR44][R22.64] ;  /* 0x0000002c16927981 */ /* 0x000f24000c1e1100 */
[----:B----4-:R-:W-:-:S05]  /*3090*/  PRMT R120, R146, 0x8880, RZ ;  /* 0x0000888092787816 */ /* 0x010fca00000000ff */
[----:B------:R-:W-:-:S07]  /*30a0*/  IMAD R19, R120, R139, RZ ;  /* 0x0000008b78137224 */ /* 0x000fce00078e02ff */
.L_x_52:
[----:B------:R-:W-:Y:S05]  /*30b0*/  BSYNC B1 ;  /* 0x0000000000017941 */ /* 0x000fea0003800000 */
.L_x_51:
[C---:B------:R-:W-:Y:S01]  /*30c0*/  ISETP.LT.OR P4, PT, R3.reuse, 0x2, !P2 ;  /* 0x000000020300780c */ /* 0x040fe20005781670 */
[----:B---3--:R-:W-:Y:S01]  /*30d0*/  @!P5 IMAD R121, R122, R138, R19 ;  /* 0x0000008a7a79d224 */ /* 0x008fe200078e0213 */
[----:B------:R-:W-:Y:S04]  /*30e0*/  BSSY B1, `(.L_x_53) ;  /* 0x0000007000017945 */ /* 0x000fe80003800000 */
[----:B------:R3:W-:Y:S01]  /*30f0*/  @!P5 STG.E.U8 desc[UR44][R8.64], R121 ;  /* 0x000000790800d986 */ /* 0x0007e2000c10112c */
[----:B------:R-:W-:-:S06]  /*3100*/  ISETP.LT.OR P5, PT, R3, 0x9, !P1 ;  /* 0x000000090300780c */ /* 0x000fcc0004fa1670 */
[----:B------:R-:W-:Y:S07]  /*3110*/  @P4 BRA `(.L_x_54) ;  /* 0x00000000000c4947 */ /* 0x000fee0003800000 */
[----:B------:R-:W4:Y:S02]  /*3120*/  LDG.E.U8 R146, desc[UR44][R22.64+0x1] ;  /* 0x0000012c16927981 */ /* 0x000f24000c1e1100 */
[----:B----4-:R-:W-:-:S05]  /*3130*/  PRMT R120, R146, 0x8880, RZ ;  /* 0x0000888092787816 */ /* 0x010fca00000000ff */
[----:B------:R-:W-:-:S07]  /*3140*/  IMAD R19, R120, R139, RZ ;  /* 0x0000008b78137224 */ /* 0x000fce00078e02ff */
.L_x_54:
[----:B------:R-:W-:Y:S05]  /*3150*/  BSYNC B1 ;  /* 0x0000000000017941 */ /* 0x000fea0003800000 */
.L_x_53:
[----:B------:R-:W-:Y:S01]  /*3160*/  @!P4 IMAD R123, R123, R138, R19 ;  /* 0x0000008a7b7bc224 */ /* 0x000fe200078e0213 */
[----:B------:R-:W-:Y:S04]  /*3170*/  BSSY B1, `(.L_x_55) ;  /* 0x0000006000017945 */ /* 0x000fe80003800000 */
[----:B------:R4:W-:Y:S01]  /*3180*/  @!P4 STG.E.U8 desc[UR44][R8.64+0x1], R123 ;  /* 0x0000017b0800c986 */ /* 0x0009e2000c10112c */
[----:B------:R-:W-:Y:S05]  /*3190*/  @P5 BRA `(.L_x_56) ;  /* 0x00000000000c5947 */ /* 0x000fea0003800000 */
[----:B------:R-:W5:Y:S02]  /*31a0*/  LDG.E.U8 R146, desc[UR44][R20.64+0x8] ;  /* 0x0000082c14927981 */ /* 0x000f64000c1e1100 */
[----:B-----5:R-:W-:-:S05]  /*31b0*/  PRMT R120, R146, 0x8880, RZ ;  /* 0x0000888092787816 */ /* 0x020fca00000000ff */
[----:B------:R-:W-:-:S07]  /*31c0*/  IMAD R19, R120, R139, RZ ;  /* 0x0000008b78137224 */ /* 0x000fce00078e02ff */
.L_x_56:
[----:B------:R-:W-:Y:S05]  /*31d0*/  BSYNC B1 ;  /* 0x0000000000017941 */ /* 0x000fea0003800000 */
.L_x_55:
[C---:B------:R-:W-:Y:S01]  /*31e0*/  ISETP.LT.OR P4, PT, R3.reuse, 0xa, !P1 ;  /* 0x0000000a0300780c */ /* 0x040fe20004f81670 */
[----:B---3--:R-:W-:Y:S01]  /*31f0*/  @!P5 IMAD R121, R124, R138, R19 ;  /* 0x0000008a7c79d224 */ /* 0x008fe200078e0213 */
[----:B------:R-:W-:Y:S04]  /*3200*/  BSSY B1, `(.L_x_57) ;  /* 0x0000007000017945 */ /* 0x000fe80003800000 */
[----:B------:R3:W-:Y:S01]  /*3210*/  @!P5 STG.E.U8 desc[UR44][R10.64+0x8], R121 ;  /* 0x000008790a00d986 */ /* 0x0007e2000c10112c */
[----:B------:R-:W-:-:S06]  /*3220*/  ISETP.LT.OR P5, PT, R3, 0x9, !P2 ;  /* 0x000000090300780c */ /* 0x000fcc00057a1670 */
[----:B------:R-:W-:Y:S07]  /*3230*/  @P4 BRA `(.L_x_58) ;  /* 0x00000000000c4947 */ /* 0x000fee0003800000 */
[----:B------:R-:W5:Y:S02]  /*3240*/  LDG.E.U8 R146, desc[UR44][R20.64+0x9] ;  /* 0x0000092c14927981 */ /* 0x000f64000c1e1100 */
[----:B-----5:R-:W-:-:S05]  /*3250*/  PRMT R120, R146, 0x8880, RZ ;  /* 0x0000888092787816 */ /* 0x020fca00000000ff */
[----:B------:R-:W-:-:S07]  /*3260*/  IMAD R19, R120, R139, RZ ;  /* 0x0000008b78137224 */ /* 0x000fce00078e02ff */
.L_x_58:
[----:B------:R-:W-:Y:S05]  /*3270*/  BSYNC B1 ;  /* 0x0000000000017941 */ /* 0x000fea0003800000 */
.L_x_57:
[----:B------:R-:W-:Y:S01]  /*3280*/  @!P4 IMAD R125, R125, R138, R19 ;  /* 0x0000008a7d7dc224 */ /* 0x000fe200078e0213 */
[----:B------:R-:W-:Y:S04]  /*3290*/  BSSY B1, `(.L_x_59) ;  /* 0x0000006000017945 */ /* 0x000fe80003800000 */
[----:B------:R0:W-:Y:S01]  /*32a0*/  @!P4 STG.E.U8 desc[UR44][R10.64+0x9], R125 ;  /* 0x0000097d0a00c986 */ /* 0x0001e2000c10112c */
[----:B------:R-:W-:Y:S05]  /*32b0*/  @P5 BRA `(.L_x_60) ;  /* 0x00000000000c5947 */ /* 0x000fea0003800000 */
[----:B------:R-:W5:Y:S02]  /*32c0*/  LDG.E.U8 R146, desc[UR44][R22.64+0x8] ;  /* 0x0000082c16927981 */ /* 0x000f64000c1e1100 */
[----:B-----5:R-:W-:-:S05]  /*32d0*/  PRMT R120, R146, 0x8880, RZ ;  /* 0x0000888092787816 */ /* 0x020fca00000000ff */
[----:B------:R-:W-:-:S07]  /*32e0*/  IMAD R19, R120, R139, RZ ;  /* 0x0000008b78137224 */ /* 0x000fce00078e02ff */
.L_x_60:
[----:B------:R-:W-:Y:S05]  /*32f0*/  BSYNC B1 ;  /* 0x0000000000017941 */ /* 0x000fea0003800000 */
.L_x_59:
        /* <DEDUP_REMOVED lines=9> */
.L_x_62:
[----:B------:R-:W-:Y:S05]  /*3390*/  BSYNC B1 ;  /* 0x0000000000017941 */ /* 0x000fea0003800000 */
.L_x_61:
[----:B------:R-:W-:Y:S01]  /*33a0*/  @!P4 IMAD R127, R127, R138, R19 ;  /* 0x0000008a7f7fc224 */ /* 0x000fe200078e0213 */
[----:B------:R-:W-:Y:S04]  /*33b0*/  BSSY B1, `(.L_x_63) ;  /* 0x0000006000017945 */ /* 0x000fe80003800000 */
[----:B------:R0:W-:Y:S01]  /*33c0*/  @!P4 STG.E.U8 desc[UR44][R8.64+0x9], R127 ;  /* 0x0000097f0800c986 */ /* 0x0001e2000c10112c */
[----:B------:R-:W-:Y:S05]  /*33d0*/  @P5 BRA `(.L_x_64) ;  /* 0x00000000000c5947 */ /* 0x000fea0003800000 */
[----:B------:R-:W5:Y:S02]  /*33e0*/  LDG.E.U8 R146, desc[UR44][R12.64+0x10] ;  /* 0x0000102c0c927981 */ /* 0x000f64000c1e1100 */
[----:B-----5:R-:W-:-:S05]  /*33f0*/  PRMT R120, R146, 0x8880, RZ ;  /* 0x0000888092787816 */ /* 0x020fca00000000ff */
[----:B------:R-:W-:-:S07]  /*3400*/  IMAD R19, R120, R139, RZ ;  /* 0x0000008b78137224 */ /* 0x000fce00078e02ff */
.L_x_64:
[----:B------:R-:W-:Y:S05]  /*3410*/  BSYNC B1 ;  /* 0x0000000000017941 */ /* 0x000fea0003800000 */
.L_x_63:
        /* <DEDUP_REMOVED lines=9> */
.L_x_66:
[----:B------:R-:W-:Y:S05]  /*34b0*/  BSYNC B1 ;  /* 0x0000000000017941 */ /* 0x000fea0003800000 */
.L_x_65:
[----:B------:R-:W-:Y:S01]  /*34c0*/  @!P4 IMAD R113, R113, R138, R19 ;  /* 0x0000008a7171c224 */ /* 0x000fe200078e0213 */
[----:B------:R-:W-:Y:S04]  /*34d0*/  BSSY B1, `(.L_x_67) ;  /* 0x0000006000017945 */ /* 0x000fe80003800000 */
[----:B------:R0:W-:Y:S01]  /*34e0*/  @!P4 STG.E.U8 desc[UR44][R4.64+0x11], R113 ;  /* 0x000011710400c986 */ /* 0x0001e2000c10112c */
[----:B------:R-:W-:Y:S05]  /*34f0*/  @P5 BRA `(.L_x_68) ;  /* 0x00000000000c5947 */ /* 0x000fea0003800000 */
[----:B------:R-:W5:Y:S02]  /*3500*/  LDG.E.U8 R146, desc[UR44][R14.64+0x10] ;  /* 0x0000102c0e927981 */ /* 0x000f64000c1e1100 */
[----:B-----5:R-:W-:-:S05]  /*3510*/  PRMT R112, R146, 0x8880, RZ ;  /* 0x0000888092707816 */ /* 0x020fca00000000ff */
[----:B------:R-:W-:-:S07]  /*3520*/  IMAD R19, R112, R139, RZ ;  /* 0x0000008b70137224 */ /* 0x000fce00078e02ff */
.L_x_68:
[----:B------:R-:W-:Y:S05]  /*3530*/  BSYNC B1 ;  /* 0x0000000000017941 */ /* 0x000fea0003800000 */
.L_x_67:
[C---:B------:R-:W-:Y:S01]  /*3540*/  ISETP.LT.OR P4, PT, R3.reuse, 0x12, !P0 ;  /* 0x000000120300780c */ /* 0x040fe20004781670 */
[----:B0-----:R-:W-:Y:S01]  /*3550*/  @!P5 IMAD R113, R114, R138, R19 ;  /* 0x0000008a7271d224 */ /* 0x001fe200078e0213 */
[----:B------:R-:W-:Y:S04]  /*3560*/  BSSY B1, `(.L_x_69) ;  /* 0x0000007000017945 */ /* 0x000fe80003800000 */
[----:B------:R0:W-:Y:S01]  /*3570*/  @!P5 STG.E.U8 desc[UR44][R6.64+0x10], R113 ;  /* 0x000010710600d986 */ /* 0x0001e2000c10112c */
[----:B------:R-:W-:-:S06]  /*3580*/  ISETP.LT.OR P5, PT, R3, 0x19, !P3 ;  /* 0x000000190300780c */ /* 0x000fcc0005fa1670 */
[----:B------:R-:W-:Y:S07]  /*3590*/  @P4 BRA `(.L_x_70) ;  /* 0x00000000000c4947 */ /* 0x000fee0003800000 */
[----:B------:R-:W5:Y:S02]  /*35a0*/  LDG.E.U8 R146, desc[UR44][R14.64+0x11] ;  /* 0x0000112c0e927981 */ /* 0x000f64000c1e1100 */
[----:B-----5:R-:W-:-:S05]  /*35b0*/  PRMT R112, R146, 0x8880, RZ ;  /* 0x0000888092707816 */ /* 0x020fca00000000ff */
[----:B------:R-:W-:-:S07]  /*35c0*/  IMAD R19, R112, R139, RZ ;  /* 0x0000008b70137224 */ /* 0x000fce00078e02ff */
.L_x_70:
[----:B------:R-:W-:Y:S05]  /*35d0*/  BSYNC B1 ;  /* 0x0000000000017941 */ /* 0x000fea0003800000 */
.L_x_69:
[----:B------:R-:W-:Y:S01]  /*35e0*/  @!P4 IMAD R115, R115, R138, R19 ;  /* 0x0000008a7373c224 */ /* 0x000fe200078e0213 */
[----:B------:R-:W-:Y:S04]  /*35f0*/  BSSY B1, `(.L_x_71) ;  /* 0x0000006000017945 */ /* 0x000fe80003800000 */
[----:B------:R0:W-:Y:S01]  /*3600*/  @!P4 STG.E.U8 desc[UR44][R6.64+0x11], R115 ;  /* 0x000011730600c986 */ /* 0x0001e2000c10112c */
[----:B------:R-:W-:Y:S05]  /*3610*/  @P5 BRA `(.L_x_72) ;  /* 0x00000000000c5947 */ /* 0x000fea0003800000 */
[----:B------:R-:W5:Y:S02]  /*3620*/  LDG.E.U8 R146, desc[UR44][R12.64+0x18] ;  /* 0x0000182c0c927981 */ /* 0x000f64000c1e1100 */
[----:B-----5:R-:W-:-:S05]  /*3630*/  PRMT R112, R146, 0x8880, RZ ;  /* 0x0000888092707816 */ /* 0x020fca00000000ff */
[----:B------:R-:W-:-:S07]  /*3640*/  IMAD R19, R112, R139, RZ ;  /* 0x0000008b70137224 */ /* 0x000fce00078e02ff */
.L_x_72:
[----:B------:R-:W-:Y:S05]  /*3650*/  BSYNC B1 ;  /* 0x0000000000017941 */ /* 0x000fea0003800000 */
.L_x_71:
        /* <DEDUP_REMOVED lines=9> */
.L_x_74:
[----:B------:R-:W-:Y:S05]  /*36f0*/  BSYNC B1 ;  /* 0x0000000000017941 */ /* 0x000fea0003800000 */
.L_x_73:
[----:B------:R-:W-:Y:S01]  /*3700*/  @!P4 IMAD R117, R117, R138, R19 ;  /* 0x0000008a7575c224 */ /* 0x000fe200078e0213 */
[----:B------:R-:W-:Y:S04]  /*3710*/  BSSY B1, `(.L_x_75) ;  /* 0x0000006000017945 */ /* 0x000fe80003800000 */
[----:B------:R0:W-:Y:S01]  /*3720*/  @!P4 STG.E.U8 desc[UR44][R4.64+0x19], R117 ;  /* 0x000019750400c986 */ /* 0x0001e2000c10112c */
[----:B------:R-:W-:Y:S05]  /*3730*/  @P5 BRA `(.L_x_76) ;  /* 0x00000000000c5947 */ /* 0x000fea0003800000 */
[----:B------:R-:W5:Y:S02]  /*3740*/  LDG.E.U8 R146, desc[UR44][R14.64+0x18] ;  /* 0x0000182c0e927981 */ /* 0x000f64000c1e1100 */
[----:B-----5:R-:W-:-:S05]  /*3750*/  PRMT R112, R146, 0x8880, RZ ;  /* 0x0000888092707816 */ /* 0x020fca00000000ff */
[----:B------:R-:W-:-:S07]  /*3760*/  IMAD R19, R112, R139, RZ ;  /* 0x0000008b70137224 */ /* 0x000fce00078e02ff */
.L_x_76:
[----:B------:R-:W-:Y:S05]  /*3770*/  BSYNC B1 ;  /* 0x0000000000017941 */ /* 0x000fea0003800000 */
.L_x_75:
        /* <DEDUP_REMOVED lines=9> */
.L_x_78:
[----:B------:R-:W-:Y:S05]  /*3810*/  BSYNC B1 ;  /* 0x0000000000017941 */ /* 0x000fea0003800000 */
.L_x_77:
[----:B------:R-:W-:Y:S01]  /*3820*/  @!P4 IMAD R119, R119, R138, R19 ;  /* 0x0000008a7777c224 */ /* 0x000fe200078e0213 */
[----:B------:R-:W-:Y:S04]  /*3830*/  BSSY B1, `(.L_x_79) ;  /* 0x0000006000017945 */ /* 0x000fe80003800000 */
[----:B------:R0:W-:Y:S01]  /*3840*/  @!P4 STG.E.U8 desc[UR44][R6.64+0x19], R119 ;  /* 0x000019770600c986 */ /* 0x0001e2000c10112c */
[----:B------:R-:W-:Y:S05]  /*3850*/  @P5 BRA `(.L_x_80) ;  /* 0x00000000000c5947 */ /* 0x000fea0003800000 */
[----:B------:R-:W5:Y:S02]  /*3860*/  LDG.E.U8 R146, desc[UR44][R20.64+0x10] ;  /* 0x0000102c14927981 */ /* 0x000f64000c1e1100 */
[----:B-----5:R-:W-:-:S05]  /*3870*/  PRMT R112, R146, 0x8880, RZ ;  /* 0x0000888092707816 */ /* 0x020fca00000000ff */
[----:B------:R-:W-:-:S07]  /*3880*/  IMAD R19, R112, R139, RZ ;  /* 0x0000008b70137224 */ /* 0x000fce00078e02ff */
.L_x_80:
[----:B------:R-:W-:Y:S05]  /*3890*/  BSYNC B1 ;  /* 0x0000000000017941 */ /* 0x000fea0003800000 */
.L_x_79:
        /* <DEDUP_REMOVED lines=9> */
.L_x_82:
[----:B------:R-:W-:Y:S05]  /*3930*/  BSYNC B1 ;  /* 0x0000000000017941 */ /* 0x000fea0003800000 */
.L_x_81:
[----:B------:R-:W-:Y:S01]  /*3940*/  @!P4 IMAD R105, R105, R138, R19 ;  /* 0x0000008a6969c224 */ /* 0x000fe200078e0213 */
[----:B------:R-:W-:Y:S04]  /*3950*/  BSSY B1, `(.L_x_83) ;  /* 0x0000006000017945 */ /* 0x000fe80003800000 */
[----:B------:R0:W-:Y:S01]  /*3960*/  @!P4 STG.E.U8 desc[UR44][R10.64+0x11], R105 ;  /* 0x000011690a00c986 */ /* 0x0001e2000c10112c */
[----:B------:R-:W-:Y:S05]  /*3970*/  @P5 BRA `(.L_x_84) ;  /* 0x00000000000c5947 */ /* 0x000fea0003800000 */
[----:B------:R-:W5:Y:S02]  /*3980*/  LDG.E.U8 R146, desc[UR44][R22.64+0x10] ;  /* 0x0000102c16927981 */ /* 0x000f64000c1e1100 */
[----:B-----5:R-:W-:-:S05]  /*3990*/  PRMT R104, R146, 0x8880, RZ ;  /* 0x0000888092687816 */ /* 0x020fca00000000ff */
[----:B------:R-:W-:-:S07]  /*39a0*/  IMAD R19, R104, R139, RZ ;  /* 0x0000008b68137224 */ /* 0x000fce00078e02ff */
.L_x_84:
[----:B------:R-:W-:Y:S05]  /*39b0*/  BSYNC B1 ;  /* 0x0000000000017941 */ /* 0x000fea0003800000 */
.L_x_83:
        /* <DEDUP_REMOVED lines=9> */
.L_x_86:
[----:B------:R-:W-:Y:S05]  /*3a50*/  BSYNC B1 ;  /* 0x0000000000017941 */ /* 0x000fea0003800000 */
.L_x_85:
[----:B------:R-:W-:Y:S01]  /*3a60*/  @!P4 IMAD R107, R107, R138, R19 ;  /* 0x0000008a6b6bc224 */ /* 0x000fe200078e0213 */
[----:B------:R-:W-:Y:S04]  /*3a70*/  BSSY B1, `(.L_x_87) ;  /* 0x0000006000017945 */ /* 0x000fe80003800000 */
[----:B------:R0:W-:Y:S01]  /*3a80*/  @!P4 STG.E.U8 desc[UR44][R8.64+0x11], R107 ;  /* 0x0000116b0800c986 */ /* 0x0001e2000c10112c */
[----:B------:R-:W-:Y:S05]  /*3a90*/  @P5 BRA `(.L_x_88) ;  /* 0x00000000000c5947 */ /* 0x000fea0003800000 */
[----:B------:R-:W5:Y:S02]  /*3aa0*/  LDG.E.U8 R146, desc[UR44][R20.64+0x18] ;  /* 0x0000182c14927981 */ /* 0x000f64000c1e1100 */
[----:B-----5:R-:W-:-:S05]  /*3ab0*/  PRMT R104, R146, 0x8880, RZ ;  /* 0x0000888092687816 */ /* 0x020fca00000000ff */
[----:B------:R-:W-:-:S07]  /*3ac0*/  IMAD R19, R104, R139, RZ ;  /* 0x0000008b68137224 */ /* 0x000fce00078e02ff */
.L_x_88:
[----:B------:R-:W-:Y:S05]  /*3ad0*/  BSYNC B1 ;  /* 0x0000000000017941 */ /* 0x000fea0003800000 */
.L_x_87:
        /* <DEDUP_REMOVED lines=9> */
.L_x_90:
[----:B------:R-:W-:Y:S05]  /*3b70*/  BSYNC B1 ;  /* 0x0000000000017941 */ /* 0x000fea0003800000 */
.L_x_89:
[----:B------:R-:W-:Y:S01]  /*3b80*/  @!P4 IMAD R109, R109, R138, R19 ;  /* 0x0000008a6d6dc224 */ /* 0x000fe200078e0213 */
[----:B------:R-:W-:Y:S04]  /*3b90*/  BSSY B1, `(.L_x_91) ;  /* 0x0000006000017945 */ /* 0x000fe80003800000 */
[----:B------:R0:W-:Y:S01]  /*3ba0*/  @!P4 STG.E.U8 desc[UR44][R10.64+0x19], R109 ;  /* 0x0000196d0a00c986 */ /* 0x0001e2000c10112c */
[----:B------:R-:W-:Y:S05]  /*3bb0*/  @P5 BRA `(.L_x_92) ;  /* 0x00000000000c5947 */ /* 0x000fea0003800000 */
[----:B------:R-:W5:Y:S02]  /*3bc0*/  LDG.E.U8 R146, desc[UR44][R22.64+0x18] ;  /* 0x0000182c16927981 */ /* 0x000f64000c1e1100 */
[----:B-----5:R-:W-:-:S05]  /*3bd0*/  PRMT R104, R146, 0x8880, RZ ;  /* 0x0000888092687816 */ /* 0x020fca00000000ff */
[----:B------:R-:W-:-:S07]  /*3be0*/  IMAD R19, R104, R139, RZ ;  /* 0x0000008b68137224 */ /* 0x000fce00078e02ff */
.L_x_92:
[----:B------:R-:W-:Y:S05]  /*3bf0*/  BSYNC B1 ;  /* 0x0000000000017941 */ /* 0x000fea0003800000 */
.L_x_91:
        /* <DEDUP_REMOVED lines=9> */
.L_x_94:
[----:B------:R-:W-:Y:S05]  /*3c90*/  BSYNC B1 ;  /* 0x0000000000017941 */ /* 0x000fea0003800000 */
.L_x_93:
[----:B------:R-:W-:Y:S01]  /*3ca0*/  @!P4 IMAD R111, R111, R138, R19 ;  /* 0x0000008a6f6fc224 */ /* 0x000fe200078e0213 */
[----:B------:R-:W-:Y:S04]  /*3cb0*/  BSSY B1, `(.L_x_95) ;  /* 0x0000006000017945 */ /* 0x000fe80003800000 */
[----:B------:R0:W-:Y:S01]  /*3cc0*/  @!P4 STG.E.U8 desc[UR44][R8.64+0x19], R111 ;  /* 0x0000196f0800c986 */ /* 0x0001e2000c10112c */
[----:B------:R-:W-:Y:S05]  /*3cd0*/  @P5 BRA `(.L_x_96) ;  /* 0x00000000000c5947 */ /* 0x000fea0003800000 */
[----:B------:R-:W5:Y:S02]  /*3ce0*/  LDG.E.U8 R146, desc[UR44][R12.64+0x20] ;  /* 0x0000202c0c927981 */ /* 0x000f64000c1e1100 */
[----:B-----5:R-:W-:-:S05]  /*3cf0*/  PRMT R104, R146, 0x8880, RZ ;  /* 0x0000888092687816 */ /* 0x020fca00000000ff */
[----:B------:R-:W-:-:S07]  /*3d00*/  IMAD R19, R104, R139, RZ ;  /* 0x0000008b68137224 */ /* 0x000fce00078e02ff */
.L_x_96:
[----:B------:R-:W-:Y:S05]  /*3d10*/  BSYNC B1 ;  /* 0x0000000000017941 */ /* 0x000fea0003800000 */
.L_x_95:
        /* <DEDUP_REMOVED lines=9> */
.L_x_98:
[----:B------:R-:W-:Y:S05]  /*3db0*/  BSYNC B1 ;  /* 0x0000000000017941 */ /* 0x000fea0003800000 */
.L_x_97:
[----:B------:R-:W-:Y:S01]  /*3dc0*/  @!P4 IMAD R97, R97, R138, R19 ;  /* 0x0000008a6161c224 */ /* 0x000fe200078e0213 */
[----:B------:R-:W-:Y:S04]  /*3dd0*/  BSSY B1, `(.L_x_99) ;  /* 0x0000006000017945 */ /* 0x000fe80003800000 */
[----:B------:R0:W-:Y:S01]  /*3de0*/  @!P4 STG.E.U8 desc[UR44][R4.64+0x21], R97 ;  /* 0x000021610400c986 */ /* 0x0001e2000c10112c */
[----:B------:R-:W-:Y:S05]  /*3df0*/  @P5 BRA `(.L_x_100) ;  /* 0x00000000000c5947 */ /* 0x000fea0003800000 */
[----:B------:R-:W5:Y:S02]  /*3e00*/  LDG.E.U8 R146, desc[UR44][R14.64+0x20] ;  /* 0x0000202c0e927981 */ /* 0x000f64000c1e1100 */
[----:B-----5:R-:W-:-:S05]  /*3e10*/  PRMT R96, R146, 0x8880, RZ ;  /* 0x0000888092607816 */ /* 0x020fca00000000ff */
[----:B------:R-:W-:-:S07]  /*3e20*/  IMAD R19, R96, R139, RZ ;  /* 0x0000008b60137224 */ /* 0x000fce00078e02ff */
.L_x_100:
[----:B------:R-:W-:Y:S05]  /*3e30*/  BSYNC B1 ;  /* 0x0000000000017941 */ /* 0x000fea0003800000 */
.L_x_99:
        /* <DEDUP_REMOVED lines=9> */
.L_x_102:
[----:B------:R-:W-:Y:S05]  /*3ed0*/  BSYNC B1 ;  /* 0x0000000000017941 */ /* 0x000fea0003800000 */
.L_x_101:
[----:B------:R-:W-:Y:S01]  /*3ee0*/  @!P4 IMAD R99, R99, R138, R19 ;  /* 0x0000008a6363c224 */ /* 0x000fe200078e0213 */
[----:B------:R-:W-:Y:S04]  /*3ef0*/  BSSY B1, `(.L_x_103) ;  /* 0x0000006000017945 */ /* 0x000fe80003800000 */
[----:B------:R0:W-:Y:S01]  /*3f00*/  @!P4 STG.E.U8 desc[UR44][R6.64+0x21], R99 ;  /* 0x000021630600c986 */ /* 0x0001e2000c10112c */
[----:B------:R-:W-:Y:S05]  /*3f10*/  @P5 BRA `(.L_x_104) ;  /* 0x00000000000c5947 */ /* 0x000fea0003800000 */
[----:B------:R-:W5:Y:S02]  /*3f20*/  LDG.E.U8 R146, desc[UR44][R12.64+0x28] ;  /* 0x0000282c0c927981 */ /* 0x000f64000c1e1100 */
[----:B-----5:R-:W-:-:S05]  /*3f30*/  PRMT R96, R146, 0x8880, RZ ;  /* 0x0000888092607816 */ /* 0x020fca00000000ff */
[----:B------:R-:W-:-:S07]  /*3f40*/  IMAD R19, R96, R139, RZ ;  /* 0x0000008b60137224 */ /* 0x000fce00078e02ff */
.L_x_104:
[----:B------:R-:W-:Y:S05]  /*3f50*/  BSYNC B1 ;  /* 0x0000000000017941 */ /* 0x000fea0003800000 */
.L_x_103:
        /* <DEDUP_REMOVED lines=9> */
.L_x_106:
[----:B------:R-:W-:Y:S05]  /*3ff0*/  BSYNC B1 ;  /* 0x0000000000017941 */ /* 0x000fea0003800000 */
.L_x_105:
[----:B------:R-:W-:Y:S01]  /*4000*/  @!P4 IMAD R101, R101, R138, R19 ;  /* 0x0000008a6565c224 */ /* 0x000fe200078e0213 */
[----:B------:R-:W-:Y:S04]  /*4010*/  BSSY B1, `(.L_x_107) ;  /* 0x0000006000017945 */ /* 0x000fe80003800000 */
[----:B------:R0:W-:Y:S01]  /*4020*/  @!P4 STG.E.U8 desc[UR44][R4.64+0x29], R101 ;  /* 0x000029650400c986 */ /* 0x0001e2000c10112c */
[----:B------:R-:W-:Y:S05]  /*4030*/  @P5 BRA `(.L_x_108) ;  /* 0x00000000000c5947 */ /* 0x000fea0003800000 */
[----:B------:R-:W5:Y:S02]  /*4040*/  LDG.E.U8 R146, desc[UR44][R14.64+0x28] ;  /* 0x0000282c0e927981 */ /* 0x000f64000c1e1100 */
[----:B-----5:R-:W-:-:S05]  /*4050*/  PRMT R96, R146, 0x8880, RZ ;  /* 0x0000888092607816 */ /* 0x020fca00000000ff */
[----:B------:R-:W-:-:S07]  /*4060*/  IMAD R19, R96, R139, RZ ;  /* 0x0000008b60137224 */ /* 0x000fce00078e02ff */
.L_x_108:
[----:B------:R-:W-:Y:S05]  /*4070*/  BSYNC B1 ;  /* 0x0000000000017941 */ /* 0x000fea0003800000 */
.L_x_107:
        /* <DEDUP_REMOVED lines=9> */
.L_x_110:
[----:B------:R-:W-:Y:S05]  /*4110*/  BSYNC B1 ;  /* 0x0000000000017941 */ /* 0x000fea0003800000 */
.L_x_109:
[----:B------:R-:W-:Y:S01]  /*4120*/  @!P4 IMAD R103, R103, R138, R19 ;  /* 0x0000008a6767c224 */ /* 0x000fe200078e0213 */
[----:B------:R-:W-:Y:S04]  /*4130*/  BSSY B1, `(.L_x_111) ;  /* 0x0000006000017945 */ /* 0x000fe80003800000 */
[----:B------:R0:W-:Y:S01]  /*4140*/  @!P4 STG.E.U8 desc[UR44][R6.64+0x29], R103 ;  /* 0x000029670600c986 */ /* 0x0001e2000c10112c */
[----:B------:R-:W-:Y:S05]  /*4150*/  @P5 BRA `(.L_x_112) ;  /* 0x00000000000c5947 */ /* 0x000fea0003800000 */
[----:B------:R-:W5:Y:S02]  /*4160*/  LDG.E.U8 R146, desc[UR44][R20.64+0x20] ;  /* 0x0000202c14927981 */ /* 0x000f64000c1e1100 */
[----:B-----5:R-:W-:-:S05]  /*4170*/  PRMT R96, R146, 0x8880, RZ ;  /* 0x0000888092607816 */ /* 0x020fca00000000ff */
[----:B------:R-:W-:-:S07]  /*4180*/  IMAD R19, R96, R139, RZ ;  /* 0x0000008b60137224 */ /* 0x000fce00078e02ff */
.L_x_112:
[----:B------:R-:W-:Y:S05]  /*4190*/  BSYNC B1 ;  /* 0x0000000000017941 */ /* 0x000fea0003800000 */
.L_x_111:
        /* <DEDUP_REMOVED lines=9> */
.L_x_114:
[----:B------:R-:W-:Y:S05]  /*4230*/  BSYNC B1 ;  /* 0x0000000000017941 */ /* 0x000fea0003800000 */
.L_x_113:
[----:B------:R-:W-:Y:S01]  /*4240*/  @!P4 IMAD R89, R89, R138, R19 ;  /* 0x0000008a5959c224 */ /* 0x000fe200078e0213 */
[----:B------:R-:W-:Y:S04]  /*4250*/  BSSY B1, `(.L_x_115) ;  /* 0x0000006000017945 */ /* 0x000fe80003800000 */
[----:B------:R0:W-:Y:S01]  /*4260*/  @!P4 STG.E.U8 desc[UR44][R10.64+0x21], R89 ;  /* 0x000021590a00c986 */ /* 0x0001e2000c10112c */
[----:B------:R-:W-:Y:S05]  /*4270*/  @P5 BRA `(.L_x_116) ;  /* 0x00000000000c5947 */ /* 0x000fea0003800000 */
[----:B------:R-:W5:Y:S02]  /*4280*/  LDG.E.U8 R146, desc[UR44][R22.64+0x20] ;  /* 0x0000202c16927981 */ /* 0x000f64000c1e1100 */
[----:B-----5:R-:W-:-:S05]  /*4290*/  PRMT R88, R146, 0x8880, RZ ;  /* 0x0000888092587816 */ /* 0x020fca00000000ff */
[----:B------:R-:W-:-:S07]  /*42a0*/  IMAD R19, R88, R139, RZ ;  /* 0x0000008b58137224 */ /* 0x000fce00078e02ff */
.L_x_116:
[----:B------:R-:W-:Y:S05]  /*42b0*/  BSYNC B1 ;  /* 0x0000000000017941 */ /* 0x000fea0003800000 */
.L_x_115:
        /* <DEDUP_REMOVED lines=9> */
.L_x_118:
[----:B------:R-:W-:Y:S05]  /*4350*/  BSYNC B1 ;  /* 0x0000000000017941 */ /* 0x000fea0003800000 */
.L_x_117:
[----:B------:R-:W-:Y:S01]  /*4360*/  @!P4 IMAD R91, R91, R138, R19 ;  /* 0x0000008a5b5bc224 */ /* 0x000fe200078e0213 */
[----:B------:R-:W-:Y:S04]  /*4370*/  BSSY B1, `(.L_x_119) ;  /* 0x0000006000017945 */ /* 0x000fe80003800000 */
[----:B------:R0:W-:Y:S01]  /*4380*/  @!P4 STG.E.U8 desc[UR44][R8.64+0x21], R91 ;  /* 0x0000215b0800c986 */ /* 0x0001e2000c10112c */
[----:B------:R-:W-:Y:S05]  /*4390*/  @P5 BRA `(.L_x_120) ;  /* 0x00000000000c5947 */ /* 0x000fea0003800000 */
[----:B------:R-:W5:Y:S02]  /*43a0*/  LDG.E.U8 R146, desc[UR44][R20.64+0x28] ;  /* 0x0000282c14927981 */ /* 0x000f64000c1e1100 */
[----:B-----5:R-:W-:-:S05]  /*43b0*/  PRMT R88, R146, 0x8880, RZ ;  /* 0x0000888092587816 */ /* 0x020fca00000000ff */
[----:B------:R-:W-:-:S07]  /*43c0*/  IMAD R19, R88, R139, RZ ;  /* 0x0000008b58137224 */ /* 0x000fce00078e02ff */
.L_x_120:
[----:B------:R-:W-:Y:S05]  /*43d0*/  BSYNC B1 ;  /* 0x0000000000017941 */ /* 0x000fea0003800000 */
.L_x_119:
        /* <DEDUP_REMOVED lines=9> */
.L_x_122:
[----:B------:R-:W-:Y:S05]  /*4470*/  BSYNC B1 ;  /* 0x0000000000017941 */ /* 0x000fea0003800000 */
.L_x_121:
[----:B------:R-:W-:Y:S01]  /*4480*/  @!P4 IMAD R93, R93, R138, R19 ;  /* 0x0000008a5d5dc224 */ /* 0x000fe200078e0213 */
[----:B------:R-:W-:Y:S04]  /*4490*/  BSSY B1, `(.L_x_123) ;  /* 0x0000006000017945 */ /* 0x000fe80003800000 */
[----:B------:R0:W-:Y:S01]  /*44a0*/  @!P4 STG.E.U8 desc[UR44][R10.64+0x29], R93 ;  /* 0x0000295d0a00c986 */ /* 0x0001e2000c10112c */
[----:B------:R-:W-:Y:S05]  /*44b0*/  @P5 BRA `(.L_x_124) ;  /* 0x00000000000c5947 */ /* 0x000fea0003800000 */
[----:B------:R-:W5:Y:S02]  /*44c0*/  LDG.E.U8 R146, desc[UR44][R22.64+0x28] ;  /* 0x0000282c16927981 */ /* 0x000f64000c1e1100 */
[----:B-----5:R-:W-:-:S05]  /*44d0*/  PRMT R88, R146, 0x8880, RZ ;  /* 0x0000888092587816 */ /* 0x020fca00000000ff */
[----:B------:R-:W-:-:S07]  /*44e0*/  IMAD R19, R88, R139, RZ ;  /* 0x0000008b58137224 */ /* 0x000fce00078e02ff */
.L_x_124:
[----:B------:R-:W-:Y:S05]  /*44f0*/  BSYNC B1 ;  /* 0x0000000000017941 */ /* 0x000fea0003800000 */
.L_x_123:
        /* <DEDUP_REMOVED lines=9> */
.L_x_126:
[----:B------:R-:W-:Y:S05]  /*4590*/  BSYNC B1 ;  /* 0x0000000000017941 */ /* 0x000fea0003800000 */
.L_x_125:
[----:B------:R-:W-:Y:S01]  /*45a0*/  @!P4 IMAD R95, R95, R138, R19 ;  /* 0x0000008a5f5fc224 */ /* 0x000fe200078e0213 */
[----:B------:R-:W-:Y:S04]  /*45b0*/  BSSY B1, `(.L_x_127) ;  /* 0x0000006000017945 */ /* 0x000fe80003800000 */
[----:B------:R0:W-:Y:S01]  /*45c0*/  @!P4 STG.E.U8 desc[UR44][R8.64+0x29], R95 ;  /* 0x0000295f0800c986 */ /* 0x0001e2000c10112c */
[----:B------:R-:W-:Y:S05]  /*45d0*/  @P5 BRA `(.L_x_128) ;  /* 0x00000000000c5947 */ /* 0x000fea0003800000 */
[----:B------:R-:W5:Y:S02]  /*45e0*/  LDG.E.U8 R146, desc[UR44][R12.64+0x30] ;  /* 0x0000302c0c927981 */ /* 0x000f64000c1e1100 */
[----:B-----5:R-:W-:-:S05]  /*45f0*/  PRMT R88, R146, 0x8880, RZ ;  /* 0x0000888092587816 */ /* 0x020fca00000000ff */
[----:B------:R-:W-:-:S07]  /*4600*/  IMAD R19, R88, R139, RZ ;  /* 0x0000008b58137224 */ /* 0x000fce00078e02ff */
.L_x_128:
[----:B------:R-:W-:Y:S05]  /*4610*/  BSYNC B1 ;  /* 0x0000000000017941 */ /* 0x000fea0003800000 */
.L_x_127:
        /* <DEDUP_REMOVED lines=9> */
.L_x_130:
[----:B------:R-:W-:Y:S05]  /*46b0*/  BSYNC B1 ;  /* 0x0000000000017941 */ /* 0x000fea0003800000 */
.L_x_129:
[----:B------:R-:W-:Y:S01]  /*46c0*/  @!P4 IMAD R81, R81, R138, R19 ;  /* 0x0000008a5151c224 */ /* 0x000fe200078e0213 */
[----:B------:R-:W-:Y:S04]  /*46d0*/  BSSY B1, `(.L_x_131) ;  /* 0x0000006000017945 */ /* 0x000fe80003800000 */
[----:B------:R0:W-:Y:S01]  /*46e0*/  @!P4 STG.E.U8 desc[UR44][R4.64+0x31], R81 ;  /* 0x000031510400c986 */ /* 0x0001e2000c10112c */
[----:B------:R-:W-:Y:S05]  /*46f0*/  @P5 BRA `(.L_x_132) ;  /* 0x00000000000c5947 */ /* 0x000fea0003800000 */
[----:B------:R-:W5:Y:S02]  /*4700*/  LDG.E.U8 R146, desc[UR44][R14.64+0x30] ;  /* 0x0000302c0e927981 */ /* 0x000f64000c1e1100 */
[----:B-----5:R-:W-:-:S05]  /*4710*/  PRMT R80, R146, 0x8880, RZ ;  /* 0x0000888092507816 */ /* 0x020fca00000000ff */
[----:B------:R-:W-:-:S07]  /*4720*/  IMAD R19, R80, R139, RZ ;  /* 0x0000008b50137224 */ /* 0x000fce00078e02ff */
.L_x_132:
[----:B------:R-:W-:Y:S05]  /*4730*/  BSYNC B1 ;  /* 0x0000000000017941 */ /* 0x000fea0003800000 */
.L_x_131:
        /* <DEDUP_REMOVED lines=9> */
.L_x_134:
[----:B------:R-:W-:Y:S05]  /*47d0*/  BSYNC B1 ;  /* 0x0000000000017941 */ /* 0x000fea0003800000 */
.L_x_133:
[----:B------:R-:W-:Y:S01]  /*47e0*/  @!P4 IMAD R83, R83, R138, R19 ;  /* 0x0000008a5353c224 */ /* 0x000fe200078e0213 */
[----:B------:R-:W-:Y:S04]  /*47f0*/  BSSY B1, `(.L_x_135) ;  /* 0x0000006000017945 */ /* 0x000fe80003800000 */
[----:B------:R0:W-:Y:S01]  /*4800*/  @!P4 STG.E.U8 desc[UR44][R6.64+0x31], R83 ;  /* 0x000031530600c986 */ /* 0x0001e2000c10112c */
[----:B------:R-:W-:Y:S05]  /*4810*/  @P5 BRA `(.L_x_136) ;  /* 0x00000000000c5947 */ /* 0x000fea0003800000 */
[----:B------:R-:W5:Y:S02]  /*4820*/  LDG.E.U8 R146, desc[UR44][R12.64+0x38] ;  /* 0x0000382c0c927981 */ /* 0x000f64000c1e1100 */
[----:B-----5:R-:W-:-:S05]  /*4830*/  PRMT R80, R146, 0x8880, RZ ;  /* 0x0000888092507816 */ /* 0x020fca00000000ff */
[----:B------:R-:W-:-:S07]  /*4840*/  IMAD R19, R80, R139, RZ ;  /* 0x0000008b50137224 */ /* 0x000fce00078e02ff */
.L_x_136:
[----:B------:R-:W-:Y:S05]  /*4850*/  BSYNC B1 ;  /* 0x0000000000017941 */ /* 0x000fea0003800000 */
.L_x_135:
        /* <DEDUP_REMOVED lines=9> */
.L_x_138:
[----:B------:R-:W-:Y:S05]  /*48f0*/  BSYNC B1 ;  /* 0x0000000000017941 */ /* 0x000fea0003800000 */
.L_x_137:
[----:B------:R-:W-:Y:S01]  /*4900*/  @!P4 IMAD R85, R85, R138, R19 ;  /* 0x0000008a5555c224 */ /* 0x000fe200078e0213 */
[----:B------:R-:W-:Y:S04]  /*4910*/  BSSY B1, `(.L_x_139) ;  /* 0x0000006000017945 */ /* 0x000fe80003800000 */
[----:B------:R0:W-:Y:S01]  /*4920*/  @!P4 STG.E.U8 desc[UR44][R4.64+0x39], R85 ;  /* 0x000039550400c986 */ /* 0x0001e2000c10112c */
[----:B------:R-:W-:Y:S05]  /*4930*/  @P5 BRA `(.L_x_140) ;  /* 0x00000000000c5947 */ /* 0x000fea0003800000 */
[----:B------:R-:W5:Y:S02]  /*4940*/  LDG.E.U8 R146, desc[UR44][R14.64+0x38] ;  /* 0x0000382c0e927981 */ /* 0x000f64000c1e1100 */
[----:B-----5:R-:W-:-:S05]  /*4950*/  PRMT R80, R146, 0x8880, RZ ;  /* 0x0000888092507816 */ /* 0x020fca00000000ff */
[----:B------:R-:W-:-:S07]  /*4960*/  IMAD R19, R80, R139, RZ ;  /* 0x0000008b50137224 */ /* 0x000fce00078e02ff */
.L_x_140:
[----:B------:R-:W-:Y:S05]  /*4970*/  BSYNC B1 ;  /* 0x0000000000017941 */ /* 0x000fea0003800000 */
.L_x_139:
        /* <DEDUP_REMOVED lines=9> */
.L_x_142:
[----:B------:R-:W-:Y:S05]  /*4a10*/  BSYNC B1 ;  /* 0x0000000000017941 */ /* 0x000fea0003800000 */
.L_x_141:
[----:B------:R-:W-:Y:S01]  /*4a20*/  @!P4 IMAD R87, R87, R138, R19 ;  /* 0x0000008a5757c224 */ /* 0x000fe200078e0213 */
[----:B------:R-:W-:Y:S04]  /*4a30*/  BSSY B1, `(.L_x_143) ;  /* 0x0000006000017945 */ /* 0x000fe80003800000 */
[----:B------:R0:W-:Y:S01]  /*4a40*/  @!P4 STG.E.U8 desc[UR44][R6.64+0x39], R87 ;  /* 0x000039570600c986 */ /* 0x0001e2000c10112c */
[----:B------:R-:W-:Y:S05]  /*4a50*/  @P5 BRA `(.L_x_144) ;  /* 0x00000000000c5947 */ /* 0x000fea0003800000 */
[----:B------:R-:W5:Y:S02]  /*4a60*/  LDG.E.U8 R146, desc[UR44][R20.64+0x30] ;  /* 0x0000302c14927981 */ /* 0x000f64000c1e1100 */
[----:B-----5:R-:W-:-:S05]  /*4a70*/  PRMT R80, R146, 0x8880, RZ ;  /* 0x0000888092507816 */ /* 0x020fca00000000ff */
[----:B------:R-:W-:-:S07]  /*4a80*/  IMAD R19, R80, R139, RZ ;  /* 0x0000008b50137224 */ /* 0x000fce00078e02ff */
.L_x_144:
[----:B------:R-:W-:Y:S05]  /*4a90*/  BSYNC B1 ;  /* 0x0000000000017941 */ /* 0x000fea0003800000 */
.L_x_143:
        /* <DEDUP_REMOVED lines=9> */
.L_x_146:
[----:B------:R-:W-:Y:S05]  /*4b30*/  BSYNC B1 ;  /* 0x0000000000017941 */ /* 0x000fea0003800000 */
.L_x_145:
[----:B------:R-:W-:Y:S01]  /*4b40*/  @!P4 IMAD R73, R73, R138, R19 ;  /* 0x0000008a4949c224 */ /* 0x000fe200078e0213 */
[----:B------:R-:W-:Y:S04]  /*4b50*/  BSSY B1, `(.L_x_147) ;  /* 0x0000006000017945 */ /* 0x000fe80003800000 */
[----:B------:R0:W-:Y:S01]  /*4b60*/  @!P4 STG.E.U8 desc[UR44][R10.64+0x31], R73 ;  /* 0x000031490a00c986 */ /* 0x0001e2000c10112c */
[----:B------:R-:W-:Y:S05]  /*4b70*/  @P5 BRA `(.L_x_148) ;  /* 0x00000000000c5947 */ /* 0x000fea0003800000 */
[----:B------:R-:W5:Y:S02]  /*4b80*/  LDG.E.U8 R146, desc[UR44][R22.64+0x30] ;  /* 0x0000302c16927981 */ /* 0x000f64000c1e1100 */
[----:B-----5:R-:W-:-:S05]  /*4b90*/  PRMT R72, R146, 0x8880, RZ ;  /* 0x0000888092487816 */ /* 0x020fca00000000ff */
[----:B------:R-:W-:-:S07]  /*4ba0*/  IMAD R19, R72, R139, RZ ;  /* 0x0000008b48137224 */ /* 0x000fce00078e02ff */
.L_x_148:
[----:B------:R-:W-:Y:S05]  /*4bb0*/  BSYNC B1 ;  /* 0x0000000000017941 */ /* 0x000fea0003800000 */
.L_x_147:
        /* <DEDUP_REMOVED lines=9> */
.L_x_150:
[----:B------:R-:W-:Y:S05]  /*4c50*/  BSYNC B1 ;  /* 0x0000000000017941 */ /* 0x000fea0003800000 */
.L_x_149:
[----:B------:R-:W-:Y:S01]  /*4c60*/  @!P4 IMAD R75, R75, R138, R19 ;  /* 0x0000008a4b4bc224 */ /* 0x000fe200078e0213 */
[----:B------:R-:W-:Y:S04]  /*4c70*/  BSSY B1, `(.L_x_151) ;  /* 0x0000006000017945 */ /* 0x000fe80003800000 */
[----:B------:R0:W-:Y:S01]  /*4c80*/  @!P4 STG.E.U8 desc[UR44][R8.64+0x31], R75 ;  /* 0x0000314b0800c986 */ /* 0x0001e2000c10112c */
[----:B------:R-:W-:Y:S05]  /*4c90*/  @P5 BRA `(.L_x_152) ;  /* 0x00000000000c5947 */ /* 0x000fea0003800000 */
[----:B------:R-:W5:Y:S02]  /*4ca0*/  LDG.E.U8 R146, desc[UR44][R20.64+0x38] ;  /* 0x0000382c14927981 */ /* 0x000f64000c1e1100 */
[----:B-----5:R-:W-:-:S05]  /*4cb0*/  PRMT R72, R146, 0x8880, RZ ;  /* 0x0000888092487816 */ /* 0x020fca00000000ff */
[----:B------:R-:W-:-:S07]  /*4cc0*/  IMAD R19, R72, R139, RZ ;  /* 0x0000008b48137224 */ /* 0x000fce00078e02ff */
.L_x_152:
[----:B------:R-:W-:Y:S05]  /*4cd0*/  BSYNC B1 ;  /* 0x0000000000017941 */ /* 0x000fea0003800000 */
.L_x_151:
        /* <DEDUP_REMOVED lines=9> */
.L_x_154:
[----:B------:R-:W-:Y:S05]  /*4d70*/  BSYNC B1 ;  /* 0x0000000000017941 */ /* 0x000fea0003800000 */
.L_x_153:
[----:B------:R-:W-:Y:S01]  /*4d80*/  @!P4 IMAD R77, R77, R138, R19 ;  /* 0x0000008a4d4dc224 */ /* 0x000fe200078e0213 */
[----:B------:R-:W-:Y:S04]  /*4d90*/  BSSY B1, `(.L_x_155) ;  /* 0x0000006000017945 */ /* 0x000fe80003800000 */
[----:B------:R0:W-:Y:S01]  /*4da0*/  @!P4 STG.E.U8 desc[UR44][R10.64+0x39], R77 ;  /* 0x0000394d0a00c986 */ /* 0x0001e2000c10112c */
[----:B------:R-:W-:Y:S05]  /*4db0*/  @P5 BRA `(.L_x_156) ;  /* 0x00000000000c5947 */ /* 0x000fea0003800000 */
[----:B------:R-:W5:Y:S02]  /*4dc0*/  LDG.E.U8 R146, desc[UR44][R22.64+0x38] ;  /* 0x0000382c16927981 */ /* 0x000f64000c1e1100 */
[----:B-----5:R-:W-:-:S05]  /*4dd0*/  PRMT R72, R146, 0x8880, RZ ;  /* 0x0000888092487816 */ /* 0x020fca00000000ff */
[----:B------:R-:W-:-:S07]  /*4de0*/  IMAD R19, R72, R139, RZ ;  /* 0x0000008b48137224 */ /* 0x000fce00078e02ff */
.L_x_156:
[----:B------:R-:W-:Y:S05]  /*4df0*/  BSYNC B1 ;  /* 0x0000000000017941 */ /* 0x000fea0003800000 */
.L_x_155:
        /* <DEDUP_REMOVED lines=9> */
.L_x_158:
[----:B------:R-:W-:Y:S05]  /*4e90*/  BSYNC B1 ;  /* 0x0000000000017941 */ /* 0x000fea0003800000 */
.L_x_157:
[----:B------:R-:W-:Y:S01]  /*4ea0*/  @!P4 IMAD R79, R79, R138, R19 ;  /* 0x0000008a4f4fc224 */ /* 0x000fe200078e0213 */
[----:B------:R-:W-:Y:S04]  /*4eb0*/  BSSY B1, `(.L_x_159) ;  /* 0x0000006000017945 */ /* 0x000fe80003800000 */
[----:B------:R0:W-:Y:S01]  /*4ec0*/  @!P4 STG.E.U8 desc[UR44][R8.64+0x39], R79 ;  /* 0x0000394f0800c986 */ /* 0x0001e2000c10112c */
[----:B------:R-:W-:Y:S05]  /*4ed0*/  @P5 BRA `(.L_x_160) ;  /* 0x00000000000c5947 */ /* 0x000fea0003800000 */
[----:B------:R-:W5:Y:S02]  /*4ee0*/  LDG.E.U8 R146, desc[UR44][R12.64+0x40] ;  /* 0x0000402c0c927981 */ /* 0x000f64000c1e1100 */
[----:B-----5:R-:W-:-:S05]  /*4ef0*/  PRMT R72, R146, 0x8880, RZ ;  /* 0x0000888092487816 */ /* 0x020fca00000000ff */
[----:B------:R-:W-:-:S07]  /*4f00*/  IMAD R19, R72, R139, RZ ;  /* 0x0000008b48137224 */ /* 0x000fce00078e02ff */
.L_x_160:
[----:B------:R-:W-:Y:S05]  /*4f10*/  BSYNC B1 ;  /* 0x0000000000017941 */ /* 0x000fea0003800000 */
.L_x_159:
        /* <DEDUP_REMOVED lines=9> */
.L_x_162:
[----:B------:R-:W-:Y:S05]  /*4fb0*/  BSYNC B1 ;  /* 0x0000000000017941 */ /* 0x000fea0003800000 */
.L_x_161:
[----:B------:R-:W-:Y:S01]  /*4fc0*/  @!P4 IMAD R65, R65, R138, R19 ;  /* 0x0000008a4141c224 */ /* 0x000fe200078e0213 */
[----:B------:R-:W-:Y:S04]  /*4fd0*/  BSSY B1, `(.L_x_163) ;  /* 0x0000006000017945 */ /* 0x000fe80003800000 */
[----:B------:R0:W-:Y:S01]  /*4fe0*/  @!P4 STG.E.U8 desc[UR44][R4.64+0x41], R65 ;  /* 0x000041410400c986 */ /* 0x0001e2000c10112c */
[----:B------:R-:W-:Y:S05]  /*4ff0*/  @P5 BRA `(.L_x_164) ;  /* 0x00000000000c5947 */ /* 0x000fea0003800000 */
[----:B------:R-:W5:Y:S02]  /*5000*/  LDG.E.U8 R146, desc[UR44][R14.64+0x40] ;  /* 0x0000402c0e927981 */ /* 0x000f64000c1e1100 */
[----:B-----5:R-:W-:-:S05]  /*5010*/  PRMT R64, R146, 0x8880, RZ ;  /* 0x0000888092407816 */ /* 0x020fca00000000ff */
[----:B------:R-:W-:-:S07]  /*5020*/  IMAD R19, R64, R139, RZ ;  /* 0x0000008b40137224 */ /* 0x000fce00078e02ff */
.L_x_164:
[----:B------:R-:W-:Y:S05]  /*5030*/  BSYNC B1 ;  /* 0x0000000000017941 */ /* 0x000fea0003800000 */
.L_x_163:
        /* <DEDUP_REMOVED lines=9> */
.L_x_166:
[----:B------:R-:W-:Y:S05]  /*50d0*/  BSYNC B1 ;  /* 0x0000000000017941 */ /* 0x000fea0003800000 */
.L_x_165:
[----:B------:R-:W-:Y:S01]  /*50e0*/  @!P4 IMAD R67, R67, R138, R19 ;  /* 0x0000008a4343c224 */ /* 0x000fe200078e0213 */
[----:B------:R-:W-:Y:S04]  /*50f0*/  BSSY B1, `(.L_x_167) ;  /* 0x0000006000017945 */ /* 0x000fe80003800000 */
[----:B------:R0:W-:Y:S01]  /*5100*/  @!P4 STG.E.U8 desc[UR44][R6.64+0x41], R67 ;  /* 0x000041430600c986 */ /* 0x0001e2000c10112c */
[----:B------:R-:W-:Y:S05]  /*5110*/  @P5 BRA `(.L_x_168) ;  /* 0x00000000000c5947 */ /* 0x000fea0003800000 */
[----:B------:R-:W5:Y:S02]  /*5120*/  LDG.E.U8 R146, desc[UR44][R12.64+0x48] ;  /* 0x0000482c0c927981 */ /* 0x000f64000c1e1100 */
[----:B-----5:R-:W-:-:S05]  /*5130*/  PRMT R64, R146, 0x8880, RZ ;  /* 0x0000888092407816 */ /* 0x020fca00000000ff */
[----:B------:R-:W-:-:S07]  /*5140*/  IMAD R19, R64, R139, RZ ;  /* 0x0000008b40137224 */ /* 0x000fce00078e02ff */
.L_x_168:
[----:B------:R-:W-:Y:S05]  /*5150*/  BSYNC B1 ;  /* 0x0000000000017941 */ /* 0x000fea0003800000 */
.L_x_167:
        /* <DEDUP_REMOVED lines=9> */
.L_x_170:
[----:B------:R-:W-:Y:S05]  /*51f0*/  BSYNC B1 ;  /* 0x0000000000017941 */ /* 0x000fea0003800000 */
.L_x_169:
[----:B------:R-:W-:Y:S01]  /*5200*/  @!P4 IMAD R69, R69, R138, R19 ;  /* 0x0000008a4545c224 */ /* 0x000fe200078e0213 */
[----:B------:R-:W-:Y:S04]  /*5210*/  BSSY B1, `(.L_x_171) ;  /* 0x0000006000017945 */ /* 0x000fe80003800000 */
[----:B------:R0:W-:Y:S01]  /*5220*/  @!P4 STG.E.U8 desc[UR44][R4.64+0x49], R69 ;  /* 0x000049450400c986 */ /* 0x0001e2000c10112c */
[----:B------:R-:W-:Y:S05]  /*5230*/  @P5 BRA `(.L_x_172) ;  /* 0x00000000000c5947 */ /* 0x000fea0003800000 */
[----:B------:R-:W5:Y:S02]  /*5240*/  LDG.E.U8 R146, desc[UR44][R14.64+0x48] ;  /* 0x0000482c0e927981 */ /* 0x000f64000c1e1100 */
[----:B-----5:R-:W-:-:S05]  /*5250*/  PRMT R64, R146, 0x8880, RZ ;  /* 0x0000888092407816 */ /* 0x020fca00000000ff */
[----:B------:R-:W-:-:S07]  /*5260*/  IMAD R19, R64, R139, RZ ;  /* 0x0000008b40137224 */ /* 0x000fce00078e02ff */
.L_x_172:
[----:B------:R-:W-:Y:S05]  /*5270*/  BSYNC B1 ;  /* 0x0000000000017941 */ /* 0x000fea0003800000 */
.L_x_171:
        /* <DEDUP_REMOVED lines=9> */
.L_x_174:
[----:B------:R-:W-:Y:S05]  /*5310*/  BSYNC B1 ;  /* 0x0000000000017941 */ /* 0x000fea0003800000 */
.L_x_173:
[----:B------:R-:W-:Y:S01]  /*5320*/  @!P4 IMAD R71, R71, R138, R19 ;  /* 0x0000008a4747c224 */ /* 0x000fe200078e0213 */
[----:B------:R-:W-:Y:S04]  /*5330*/  BSSY B1, `(.L_x_175) ;  /* 0x0000006000017945 */ /* 0x000fe80003800000 */
[----:B------:R0:W-:Y:S01]  /*5340*/  @!P4 STG.E.U8 desc[UR44][R6.64+0x49], R71 ;  /* 0x000049470600c986 */ /* 0x0001e2000c10112c */
[----:B------:R-:W-:Y:S05]  /*5350*/  @P5 BRA `(.L_x_176) ;  /* 0x00000000000c5947 */ /* 0x000fea0003800000 */
[----:B------:R-:W5:Y:S02]  /*5360*/  LDG.E.U8 R146, desc[UR44][R20.64+0x40] ;  /* 0x0000402c14927981 */ /* 0x000f64000c1e1100 */
[----:B-----5:R-:W-:-:S05]  /*5370*/  PRMT R64, R146, 0x8880, RZ ;  /* 0x0000888092407816 */ /* 0x020fca00000000ff */
[----:B------:R-:W-:-:S07]  /*5380*/  IMAD R19, R64, R139, RZ ;  /* 0x0000008b40137224 */ /* 0x000fce00078e02ff */
.L_x_176:
[----:B------:R-:W-:Y:S05]  /*5390*/  BSYNC B1 ;  /* 0x0000000000017941 */ /* 0x000fea0003800000 */
.L_x_175:
        /* <DEDUP_REMOVED lines=9> */
.L_x_178:
[----:B------:R-:W-:Y:S05]  /*5430*/  BSYNC B1 ;  /* 0x0000000000017941 */ /* 0x000fea0003800000 */
.L_x_177:
[----:B------:R-:W-:Y:S01]  /*5440*/  @!P4 IMAD R57, R57, R138, R19 ;  /* 0x0000008a3939c224 */ /* 0x000fe200078e0213 */
[----:B------:R-:W-:Y:S04]  /*5450*/  BSSY B1, `(.L_x_179) ;  /* 0x0000006000017945 */ /* 0x000fe80003800000 */
[----:B------:R0:W-:Y:S01]  /*5460*/  @!P4 STG.E.U8 desc[UR44][R10.64+0x41], R57 ;  /* 0x000041390a00c986 */ /* 0x0001e2000c10112c */
[----:B------:R-:W-:Y:S05]  /*5470*/  @P5 BRA `(.L_x_180) ;  /* 0x00000000000c5947 */ /* 0x000fea0003800000 */
[----:B------:R-:W5:Y:S02]  /*5480*/  LDG.E.U8 R146, desc[UR44][R22.64+0x40] ;  /* 0x0000402c16927981 */ /* 0x000f64000c1e1100 */
[----:B-----5:R-:W-:-:S05]  /*5490*/  PRMT R56, R146, 0x8880, RZ ;  /* 0x0000888092387816 */ /* 0x020fca00000000ff */
[----:B------:R-:W-:-:S07]  /*54a0*/  IMAD R19, R56, R139, RZ ;  /* 0x0000008b38137224 */ /* 0x000fce00078e02ff */
.L_x_180:
[----:B------:R-:W-:Y:S05]  /*54b0*/  BSYNC B1 ;  /* 0x0000000000017941 */ /* 0x000fea0003800000 */
.L_x_179:
        /* <DEDUP_REMOVED lines=9> */
.L_x_182:
[----:B------:R-:W-:Y:S05]  /*5550*/  BSYNC B1 ;  /* 0x0000000000017941 */ /* 0x000fea0003800000 */
.L_x_181:
[----:B------:R-:W-:Y:S01]  /*5560*/  @!P4 IMAD R59, R59, R138, R19 ;  /* 0x0000008a3b3bc224 */ /* 0x000fe200078e0213 */
[----:B------:R-:W-:Y:S04]  /*5570*/  BSSY B1, `(.L_x_183) ;  /* 0x0000006000017945 */ /* 0x000fe80003800000 */
[----:B------:R0:W-:Y:S01]  /*5580*/  @!P4 STG.E.U8 desc[UR44][R8.64+0x41], R59 ;  /* 0x0000413b0800c986 */ /* 0x0001e2000c10112c */
[----:B------:R-:W-:Y:S05]  /*5590*/  @P5 BRA `(.L_x_184) ;  /* 0x00000000000c5947 */ /* 0x000fea0003800000 */
[----:B------:R-:W5:Y:S02]  /*55a0*/  LDG.E.U8 R146, desc[UR44][R20.64+0x48] ;  /* 0x0000482c14927981 */ /* 0x000f64000c1e1100 */
[----:B-----5:R-:W-:-:S05]  /*55b0*/  PRMT R56, R146, 0x8880, RZ ;  /* 0x0000888092387816 */ /* 0x020fca00000000ff */
[----:B------:R-:W-:-:S07]  /*55c0*/  IMAD R19, R56, R139, RZ ;  /* 0x0000008b38137224 */ /* 0x000fce00078e02ff */
.L_x_184:
[----:B------:R-:W-:Y:S05]  /*55d0*/  BSYNC B1 ;  /* 0x0000000000017941 */ /* 0x000fea0003800000 */
.L_x_183:
        /* <DEDUP_REMOVED lines=9> */
.L_x_186:
[----:B------:R-:W-:Y:S05]  /*5670*/  BSYNC B1 ;  /* 0x0000000000017941 */ /* 0x000fea0003800000 */
.L_x_185:
[----:B------:R-:W-:Y:S01]  /*5680*/  @!P4 IMAD R61, R61, R138, R19 ;  /* 0x0000008a3d3dc224 */ /* 0x000fe200078e0213 */
[----:B------:R-:W-:Y:S04]  /*5690*/  BSSY B1, `(.L_x_187) ;  /* 0x0000006000017945 */ /* 0x000fe80003800000 */
[----:B------:R0:W-:Y:S01]  /*56a0*/  @!P4 STG.E.U8 desc[UR44][R10.64+0x49], R61 ;  /* 0x0000493d0a00c986 */ /* 0x0001e2000c10112c */
[----:B------:R-:W-:Y:S05]  /*56b0*/  @P5 BRA `(.L_x_188) ;  /* 0x00000000000c5947 */ /* 0x000fea0003800000 */
[----:B------:R-:W5:Y:S02]  /*56c0*/  LDG.E.U8 R146, desc[UR44][R22.64+0x48] ;  /* 0x0000482c16927981 */ /* 0x000f64000c1e1100 */
[----:B-----5:R-:W-:-:S05]  /*56d0*/  PRMT R56, R146, 0x8880, RZ ;  /* 0x0000888092387816 */ /* 0x020fca00000000ff */
[----:B------:R-:W-:-:S07]  /*56e0*/  IMAD R19, R56, R139, RZ ;  /* 0x0000008b38137224 */ /* 0x000fce00078e02ff */
.L_x_188:
[----:B------:R-:W-:Y:S05]  /*56f0*/  BSYNC B1 ;  /* 0x0000000000017941 */ /* 0x000fea0003800000 */
.L_x_187:
        /* <DEDUP_REMOVED lines=9> */
.L_x_190:
[----:B------:R-:W-:Y:S05]  /*5790*/  BSYNC B1 ;  /* 0x0000000000017941 */ /* 0x000fea0003800000 */
.L_x_189:
[----:B------:R-:W-:Y:S01]  /*57a0*/  @!P4 IMAD R63, R63, R138, R19 ;  /* 0x0000008a3f3fc224 */ /* 0x000fe200078e0213 */
[----:B------:R-:W-:Y:S04]  /*57b0*/  BSSY B1, `(.L_x_191) ;  /* 0x0000006000017945 */ /* 0x000fe80003800000 */
[----:B------:R0:W-:Y:S01]  /*57c0*/  @!P4 STG.E.U8 desc[UR44][R8.64+0x49], R63 ;  /* 0x0000493f0800c986 */ /* 0x0001e2000c10112c */
[----:B------:R-:W-:Y:S05]  /*57d0*/  @P5 BRA `(.L_x_192) ;  /* 0x00000000000c5947 */ /* 0x000fea0003800000 */
[----:B------:R-:W5:Y:S02]  /*57e0*/  LDG.E.U8 R146, desc[UR44][R12.64+0x50] ;  /* 0x0000502c0c927981 */ /* 0x000f64000c1e1100 */
[----:B-----5:R-:W-:-:S05]  /*57f0*/  PRMT R56, R146, 0x8880, RZ ;  /* 0x0000888092387816 */ /* 0x020fca00000000ff */
[----:B------:R-:W-:-:S07]  /*5800*/  IMAD R19, R56, R139, RZ ;  /* 0x0000008b38137224 */ /* 0x000fce00078e02ff */
.L_x_192:
[----:B------:R-:W-:Y:S05]  /*5810*/  BSYNC B1 ;  /* 0x0000000000017941 */ /* 0x000fea0003800000 */
.L_x_191:
        /* <DEDUP_REMOVED lines=9> */
.L_x_194:
[----:B------:R-:W-:Y:S05]  /*58b0*/  BSYNC B1 ;  /* 0x0000000000017941 */ /* 0x000fea0003800000 */
.L_x_193:
[----:B------:R-:W-:Y:S01]  /*58c0*/  @!P4 IMAD R49, R49, R138, R19 ;  /* 0x0000008a3131c224 */ /* 0x000fe200078e0213 */
[----:B------:R-:W-:Y:S04]  /*58d0*/  BSSY B1, `(.L_x_195) ;  /* 0x0000006000017945 */ /* 0x000fe80003800000 */
[----:B------:R0:W-:Y:S01]  /*58e0*/  @!P4 STG.E.U8 desc[UR44][R4.64+0x51], R49 ;  /* 0x000051310400c986 */ /* 0x0001e2000c10112c */
[----:B------:R-:W-:Y:S05]  /*58f0*/  @P5 BRA `(.L_x_196) ;  /* 0x00000000000c5947 */ /* 0x000fea0003800000 */
[----:B------:R-:W5:Y:S02]  /*5900*/  LDG.E.U8 R146, desc[UR44][R14.64+0x50] ;  /* 0x0000502c0e927981 */ /* 0x000f64000c1e1100 */
[----:B-----5:R-:W-:-:S05]  /*5910*/  PRMT R48, R146, 0x8880, RZ ;  /* 0x0000888092307816 */ /* 0x020fca00000000ff */
[----:B------:R-:W-:-:S07]  /*5920*/  IMAD R19, R48, R139, RZ ;  /* 0x0000008b30137224 */ /* 0x000fce00078e02ff */
.L_x_196:
[----:B------:R-:W-:Y:S05]  /*5930*/  BSYNC B1 ;  /* 0x0000000000017941 */ /* 0x000fea0003800000 */
.L_x_195:
        /* <DEDUP_REMOVED lines=9> */
.L_x_198:
[----:B------:R-:W-:Y:S05]  /*59d0*/  BSYNC B1 ;  /* 0x0000000000017941 */ /* 0x000fea0003800000 */
.L_x_197:
[----:B------:R-:W-:Y:S01]  /*59e0*/  @!P4 IMAD R51, R51, R138, R19 ;  /* 0x0000008a3333c224 */ /* 0x000fe200078e0213 */
[----:B------:R-:W-:Y:S04]  /*59f0*/  BSSY B1, `(.L_x_199) ;  /* 0x0000006000017945 */ /* 0x000fe80003800000 */
[----:B------:R0:W-:Y:S01]  /*5a00*/  @!P4 STG.E.U8 desc[UR44][R6.64+0x51], R51 ;  /* 0x000051330600c986 */ /* 0x0001e2000c10112c */
[----:B------:R-:W-:Y:S05]  /*5a10*/  @P5 BRA `(.L_x_200) ;  /* 0x00000000000c5947 */ /* 0x000fea0003800000 */
[----:B------:R-:W5:Y:S02]  /*5a20*/  LDG.E.U8 R146, desc[UR44][R12.64+0x58] ;  /* 0x0000582c0c927981 */ /* 0x000f64000c1e1100 */
[----:B-----5:R-:W-:-:S05]  /*5a30*/  PRMT R48, R146, 0x8880, RZ ;  /* 0x0000888092307816 */ /* 0x020fca00000000ff */
[----:B------:R-:W-:-:S07]  /*5a40*/  IMAD R19, R48, R139, RZ ;  /* 0x0000008b30137224 */ /* 0x000fce00078e02ff */
.L_x_200:
[----:B------:R-:W-:Y:S05]  /*5a50*/  BSYNC B1 ;  /* 0x0000000000017941 */ /* 0x000fea0003800000 */
.L_x_199:
        /* <DEDUP_REMOVED lines=9> */
.L_x_202:
[----:B------:R-:W-:Y:S05]  /*5af0*/  BSYNC B1 ;  /* 0x0000000000017941 */ /* 0x000fea0003800000 */
.L_x_201:
[----:B------:R-:W-:Y:S01]  /*5b00*/  @!P4 IMAD R53, R53, R138, R19 ;  /* 0x0000008a3535c224 */ /* 0x000fe200078e0213 */
[----:B------:R-:W-:Y:S04]  /*5b10*/  BSSY B1, `(.L_x_203) ;  /* 0x0000006000017945 */ /* 0x000fe80003800000 */
[----:B------:R0:W-:Y:S01]  /*5b20*/  @!P4 STG.E.U8 desc[UR44][R4.64+0x59], R53 ;  /* 0x000059350400c986 */ /* 0x0001e2000c10112c */
[----:B------:R-:W-:Y:S05]  /*5b30*/  @P5 BRA `(.L_x_204) ;  /* 0x00000000000c5947 */ /* 0x000fea0003800000 */
[----:B------:R-:W5:Y:S02]  /*5b40*/  LDG.E.U8 R146, desc[UR44][R14.64+0x58] ;  /* 0x0000582c0e927981 */ /* 0x000f64000c1e1100 */
[----:B-----5:R-:W-:-:S05]  /*5b50*/  PRMT R48, R146, 0x8880, RZ ;  /* 0x0000888092307816 */ /* 0x020fca00000000ff */
[----:B------:R-:W-:-:S07]  /*5b60*/  IMAD R19, R48, R139, RZ ;  /* 0x0000008b30137224 */ /* 0x000fce00078e02ff */
.L_x_204:
[----:B------:R-:W-:Y:S05]  /*5b70*/  BSYNC B1 ;  /* 0x0000000000017941 */ /* 0x000fea0003800000 */
.L_x_203:
        /* <DEDUP_REMOVED lines=9> */
.L_x_206:
[----:B------:R-:W-:Y:S05]  /*5c10*/  BSYNC B1 ;  /* 0x0000000000017941 */ /* 0x000fea0003800000 */
.L_x_205:
[----:B------:R-:W-:Y:S01]  /*5c20*/  @!P4 IMAD R55, R55, R138, R19 ;  /* 0x0000008a3737c224 */ /* 0x000fe200078e0213 */
[----:B------:R-:W-:Y:S04]  /*5c30*/  BSSY B1, `(.L_x_207) ;  /* 0x0000006000017945 */ /* 0x000fe80003800000 */
[----:B------:R0:W-:Y:S01]  /*5c40*/  @!P4 STG.E.U8 desc[UR44][R6.64+0x59], R55 ;  /* 0x000059370600c986 */ /* 0x0001e2000c10112c */
[----:B------:R-:W-:Y:S05]  /*5c50*/  @P5 BRA `(.L_x_208) ;  /* 0x00000000000c5947 */ /* 0x000fea0003800000 */
[----:B------:R-:W5:Y:S02]  /*5c60*/  LDG.E.U8 R146, desc[UR44][R20.64+0x50] ;  /* 0x0000502c14927981 */ /* 0x000f64000c1e1100 */
[----:B-----5:R-:W-:-:S05]  /*5c70*/  PRMT R48, R146, 0x8880, RZ ;  /* 0x0000888092307816 */ /* 0x020fca00000000ff */
[----:B------:R-:W-:-:S07]  /*5c80*/  IMAD R19, R48, R139, RZ ;  /* 0x0000008b30137224 */ /* 0x000fce00078e02ff */
.L_x_208:
[----:B------:R-:W-:Y:S05]  /*5c90*/  BSYNC B1 ;  /* 0x0000000000017941 */ /* 0x000fea0003800000 */
.L_x_207:
        /* <DEDUP_REMOVED lines=9> */
.L_x_210:
[----:B------:R-:W-:Y:S05]  /*5d30*/  BSYNC B1 ;  /* 0x0000000000017941 */ /* 0x000fea0003800000 */
.L_x_209:
[----:B------:R-:W-:Y:S01]  /*5d40*/  @!P4 IMAD R41, R41, R138, R19 ;  /* 0x0000008a2929c224 */ /* 0x000fe200078e0213 */
[----:B------:R-:W-:Y:S04]  /*5d50*/  BSSY B1, `(.L_x_211) ;  /* 0x0000006000017945 */ /* 0x000fe80003800000 */
[----:B------:R0:W-:Y:S01]  /*5d60*/  @!P4 STG.E.U8 desc[UR44][R10.64+0x51], R41 ;  /* 0x000051290a00c986 */ /* 0x0001e2000c10112c */
[----:B------:R-:W-:Y:S05]  /*5d70*/  @P5 BRA `(.L_x_212) ;  /* 0x00000000000c5947 */ /* 0x000fea0003800000 */
[----:B------:R-:W5:Y:S02]  /*5d80*/  LDG.E.U8 R146, desc[UR44][R22.64+0x50] ;  /* 0x0000502c16927981 */ /* 0x000f64000c1e1100 */
[----:B-----5:R-:W-:-:S05]  /*5d90*/  PRMT R40, R146, 0x8880, RZ ;  /* 0x0000888092287816 */ /* 0x020fca00000000ff */
[----:B------:R-:W-:-:S07]  /*5da0*/  IMAD R19, R40, R139, RZ ;  /* 0x0000008b28137224 */ /* 0x000fce00078e02ff */
.L_x_212:
[----:B------:R-:W-:Y:S05]  /*5db0*/  BSYNC B1 ;  /* 0x0000000000017941 */ /* 0x000fea0003800000 */
.L_x_211:
        /* <DEDUP_REMOVED lines=9> */
.L_x_214:
[----:B------:R-:W-:Y:S05]  /*5e50*/  BSYNC B1 ;  /* 0x0000000000017941 */ /* 0x000fea0003800000 */
.L_x_213:
[----:B------:R-:W-:Y:S01]  /*5e60*/  @!P4 IMAD R43, R43, R138, R19 ;  /* 0x0000008a2b2bc224 */ /* 0x000fe200078e0213 */
[----:B------:R-:W-:Y:S04]  /*5e70*/  BSSY B1, `(.L_x_215) ;  /* 0x0000006000017945 */ /* 0x000fe80003800000 */
[----:B------:R0:W-:Y:S01]  /*5e80*/  @!P4 STG.E.U8 desc[UR44][R8.64+0x51], R43 ;  /* 0x0000512b0800c986 */ /* 0x0001e2000c10112c */
[----:B------:R-:W-:Y:S05]  /*5e90*/  @P5 BRA `(.L_x_216) ;  /* 0x00000000000c5947 */ /* 0x000fea0003800000 */
[----:B------:R-:W5:Y:S02]  /*5ea0*/  LDG.E.U8 R146, desc[UR44][R20.64+0x58] ;  /* 0x0000582c14927981 */ /* 0x000f64000c1e1100 */
[----:B-----5:R-:W-:-:S05]  /*5eb0*/  PRMT R40, R146, 0x8880, RZ ;  /* 0x0000888092287816 */ /* 0x020fca00000000ff */
[----:B------:R-:W-:-:S07]  /*5ec0*/  IMAD R19, R40, R139, RZ ;  /* 0x0000008b28137224 */ /* 0x000fce00078e02ff */
.L_x_216:
[----:B------:R-:W-:Y:S05]  /*5ed0*/  BSYNC B1 ;  /* 0x0000000000017941 */ /* 0x000fea0003800000 */
.L_x_215:
        /* <DEDUP_REMOVED lines=9> */
.L_x_218:
[----:B------:R-:W-:Y:S05]  /*5f70*/  BSYNC B1 ;  /* 0x0000000000017941 */ /* 0x000fea0003800000 */
.L_x_217:
[----:B------:R-:W-:Y:S01]  /*5f80*/  @!P4 IMAD R45, R45, R138, R19 ;  /* 0x0000008a2d2dc224 */ /* 0x000fe200078e0213 */
[----:B------:R-:W-:Y:S04]  /*5f90*/  BSSY B1, `(.L_x_219) ;  /* 0x0000006000017945 */ /* 0x000fe80003800000 */
[----:B------:R0:W-:Y:S01]  /*5fa0*/  @!P4 STG.E.U8 desc[UR44][R10.64+0x59], R45 ;  /* 0x0000592d0a00c986 */ /* 0x0001e2000c10112c */
[----:B------:R-:W-:Y:S05]  /*5fb0*/  @P5 BRA `(.L_x_220) ;  /* 0x00000000000c5947 */ /* 0x000fea0003800000 */
[----:B------:R-:W5:Y:S02]  /*5fc0*/  LDG.E.U8 R146, desc[UR44][R22.64+0x58] ;  /* 0x0000582c16927981 */ /* 0x000f64000c1e1100 */
[----:B-----5:R-:W-:-:S05]  /*5fd0*/  PRMT R40, R146, 0x8880, RZ ;  /* 0x0000888092287816 */ /* 0x020fca00000000ff */
[----:B------:R-:W-:-:S07]  /*5fe0*/  IMAD R19, R40, R139, RZ ;  /* 0x0000008b28137224 */ /* 0x000fce00078e02ff */
.L_x_220:
[----:B------:R-:W-:Y:S05]  /*5ff0*/  BSYNC B1 ;  /* 0x0000000000017941 */ /* 0x000fea0003800000 */
.L_x_219:
        /* <DEDUP_REMOVED lines=9> */
.L_x_222:
[----:B------:R-:W-:Y:S05]  /*6090*/  BSYNC B1 ;  /* 0x0000000000017941 */ /* 0x000fea0003800000 */
.L_x_221:
[----:B------:R-:W-:Y:S01]  /*60a0*/  @!P4 IMAD R47, R47, R138, R19 ;  /* 0x0000008a2f2fc224 */ /* 0x000fe200078e0213 */
[----:B------:R-:W-:Y:S04]  /*60b0*/  BSSY B1, `(.L_x_223) ;  /* 0x0000006000017945 */ /* 0x000fe80003800000 */
[----:B------:R0:W-:Y:S01]  /*60c0*/  @!P4 STG.E.U8 desc[UR44][R8.64+0x59], R47 ;  /* 0x0000592f0800c986 */ /* 0x0001e2000c10112c */
[----:B------:R-:W-:Y:S05]  /*60d0*/  @P5 BRA `(.L_x_224) ;  /* 0x00000000000c5947 */ /* 0x000fea0003800000 */
[----:B------:R-:W5:Y:S02]  /*60e0*/  LDG.E.U8 R146, desc[UR44][R12.64+0x60] ;  /* 0x0000602c0c927981 */ /* 0x000f64000c1e1100 */
[----:B-----5:R-:W-:-:S05]  /*60f0*/  PRMT R40, R146, 0x8880, RZ ;  /* 0x0000888092287816 */ /* 0x020fca00000000ff */
[----:B------:R-:W-:-:S07]  /*6100*/  IMAD R19, R40, R139, RZ ;  /* 0x0000008b28137224 */ /* 0x000fce00078e02ff */
.L_x_224:
[----:B------:R-:W-:Y:S05]  /*6110*/  BSYNC B1 ;  /* 0x0000000000017941 */ /* 0x000fea0003800000 */
.L_x_223:
        /* <DEDUP_REMOVED lines=9> */
.L_x_226:
[----:B------:R-:W-:Y:S05]  /*61b0*/  BSYNC B1 ;  /* 0x0000000000017941 */ /* 0x000fea0003800000 */
.L_x_225:
[----:B------:R-:W-:Y:S01]  /*61c0*/  @!P4 IMAD R33, R33, R138, R19 ;  /* 0x0000008a2121c224 */ /* 0x000fe200078e0213 */
[----:B------:R-:W-:Y:S04]  /*61d0*/  BSSY B1, `(.L_x_227) ;  /* 0x0000006000017945 */ /* 0x000fe80003800000 */
[----:B------:R0:W-:Y:S01]  /*61e0*/  @!P4 STG.E.U8 desc[UR44][R4.64+0x61], R33 ;  /* 0x000061210400c986 */ /* 0x0001e2000c10112c */
[----:B------:R-:W-:Y:S05]  /*61f0*/  @P5 BRA `(.L_x_228) ;  /* 0x00000000000c5947 */ /* 0x000fea0003800000 */
[----:B------:R-:W5:Y:S02]  /*6200*/  LDG.E.U8 R146, desc[UR44][R14.64+0x60] ;  /* 0x0000602c0e927981 */ /* 0x000f64000c1e1100 */
[----:B-----5:R-:W-:-:S05]  /*6210*/  PRMT R32, R146, 0x8880, RZ ;  /* 0x0000888092207816 */ /* 0x020fca00000000ff */
[----:B------:R-:W-:-:S07]  /*6220*/  IMAD R19, R32, R139, RZ ;  /* 0x0000008b20137224 */ /* 0x000fce00078e02ff */
.L_x_228:
[----:B------:R-:W-:Y:S05]  /*6230*/  BSYNC B1 ;  /* 0x0000000000017941 */ /* 0x000fea0003800000 */
.L_x_227:
[C---:B------:R-:W-:Y:S01]  /*6240*/  ISETP.LT.OR P4, PT, R3.reuse, 0x62, !P0 ;  /* 0x000000620300780c */ /* 0x040fe20004781670 */
[----:B0-----:R-:W-:Y:S01]  /*6250*/  @!P5 IMAD R33, R34, R138, R19 ;  /* 0x0000008a2221d224 */ /* 0x001fe200078e0213 */
[----:B------:R-:W-:Y:S04]  /*6260*/  BSSY B1, `(.L_x_229) ;  /* 0x0000008000017945 */ /* 0x000fe80003800000 */
[----:B------:R0:W-:Y:S01]  /*6270*/  @!P5 STG.E.U8 desc[UR44][R6.64+0x60], R33 ;  /* 0x000060210600d986 */ /* 0x0001e2000c10112c */
[C---:B------:R-:W-:Y:S02]  /*6280*/  ISETP.LT.OR P5, PT, R3.reuse, 0x69, !P3 ;  /* 0x000000690300780c */ /* 0x040fe40005fa1670 */
[----:B------:R-:W-:-:S04]  /*6290*/  ISETP.LT.OR P3, PT, R3, 0x6a, !P3 ;  /* 0x0000006a0300780c */ /* 0x000fc80005f61670 */
[----:B------:R-:W-:Y:S09]  /*62a0*/  @P4 BRA `(.L_x_230) ;  /* 0x00000000000c4947 */ /* 0x000ff20003800000 */
[----:B------:R-:W5:Y:S02]  /*62b0*/  LDG.E.U8 R146, desc[UR44][R14.64+0x61] ;  /* 0x0000612c0e927981 */ /* 0x000f64000c1e1100 */
[----:B-----5:R-:W-:-:S05]  /*62c0*/  PRMT R32, R146, 0x8880, RZ ;  /* 0x0000888092207816 */ /* 0x020fca00000000ff */
[----:B------:R-:W-:-:S07]  /*62d0*/  IMAD R19, R32, R139, RZ ;  /* 0x0000008b20137224 */ /* 0x000fce00078e02ff */
.L_x_230:
[----:B------:R-:W-:Y:S05]  /*62e0*/  BSYNC B1 ;  /* 0x0000000000017941 */ /* 0x000fea0003800000 */
.L_x_229:
[----:B------:R-:W-:Y:S01]  /*62f0*/  @!P4 IMAD R35, R35, R138, R19 ;  /* 0x0000008a2323c224 */ /* 0x000fe200078e0213 */
[----:B------:R-:W-:Y:S04]  /*6300*/  BSSY B1, `(.L_x_231) ;  /* 0x0000006000017945 */ /* 0x000fe80003800000 */
[----:B------:R0:W-:Y:S01]  /*6310*/  @!P4 STG.E.U8 desc[UR44][R6.64+0x61], R35 ;  /* 0x000061230600c986 */ /* 0x0001e2000c10112c */
[----:B------:R-:W-:Y:S05]  /*6320*/  @P5 BRA `(.L_x_232) ;  /* 0x00000000000c5947 */ /* 0x000fea0003800000 */
[----:B------:R-:W5:Y:S02]  /*6330*/  LDG.E.U8 R146, desc[UR44][R12.64+0x68] ;  /* 0x0000682c0c927981 */ /* 0x000f64000c1e1100 */
[----:B-----5:R-:W-:-:S05]  /*6340*/  PRMT R32, R146, 0x8880, RZ ;  /* 0x0000888092207816 */ /* 0x020fca00000000ff */
[----:B------:R-:W-:-:S07]  /*6350*/  IMAD R19, R32, R139, RZ ;  /* 0x0000008b20137224 */ /* 0x000fce00078e02ff */
.L_x_232:
[----:B------:R-:W-:Y:S05]  /*6360*/  BSYNC B1 ;  /* 0x0000000000017941 */ /* 0x000fea0003800000 */
.L_x_231:
[----:B0-----:R-:W-:Y:S01]  /*6370*/  @!P5 IMAD R33, R36, R138, R19 ;  /* 0x0000008a2421d224 */ /* 0x001fe200078e0213 */
[----:B------:R-:W-:Y:S04]  /*6380*/  BSSY B1, `(.L_x_233) ;  /* 0x0000006000017945 */ /* 0x000fe80003800000 */
[----:B------:R0:W-:Y:S01]  /*6390*/  @!P5 STG.E.U8 desc[UR44][R4.64+0x68], R33 ;  /* 0x000068210400d986 */ /* 0x0001e2000c10112c */
[----:B------:R-:W-:Y:S05]  /*63a0*/  @P3 BRA `(.L_x_234) ;  /* 0x00000000000c3947 */ /* 0x000fea0003800000 */
[----:B------:R-:W5:Y:S02]  /*63b0*/  LDG.E.U8 R146, desc[UR44][R12.64+0x69] ;  /* 0x0000692c0c927981 */ /* 0x000f64000c1e1100 */
[----:B-----5:R-:W-:-:S05]  /*63c0*/  PRMT R32, R146, 0x8880, RZ ;  /* 0x0000888092207816 */ /* 0x020fca00000000ff */
[----:B------:R-:W-:-:S07]  /*63d0*/  IMAD R19, R32, R139, RZ ;  /* 0x0000008b20137224 */ /* 0x000fce00078e02ff */
.L_x_234:
[----:B------:R-:W-:Y:S05]  /*63e0*/  BSYNC B1 ;  /* 0x0000000000017941 */ /* 0x000fea0003800000 */
.L_x_233:
[----:B------:R-:W-:Y:S01]  /*63f0*/  ISETP.LT.OR P4, PT, R3, 0x69, !P0 ;  /* 0x000000690300780c */ /* 0x000fe20004781670 */
[----:B------:R-:W-:Y:S01]  /*6400*/  @!P3 IMAD R37, R37, R138, R19 ;  /* 0x0000008a2525b224 */ /* 0x000fe200078e0213 */
[----:B------:R-:W-:Y:S01]  /*6410*/  BSSY B1, `(.L_x_235) ;  /* 0x0000009000017945 */ /* 0x000fe20003800000 */
[C---:B------:R-:W-:Y:S02]  /*6420*/  ISETP.LT.OR P0, PT, R3.reuse, 0x6a, !P0 ;  /* 0x0000006a0300780c */ /* 0x040fe40004701670 */
[C---:B------:R-:W-:Y:S01]  /*6430*/  ISETP.LT.OR P5, PT, R3.reuse, 0x61, !P1 ;  /* 0x000000610300780c */ /* 0x040fe20004fa1670 */
[----:B------:R0:W-:Y:S01]  /*6440*/  @!P3 STG.E.U8 desc[UR44][R4.64+0x69], R37 ;  /* 0x000069250400b986 */ /* 0x0001e2000c10112c */
[----:B------:R-:W-:-:S06]  /*6450*/  ISETP.LT.OR P3, PT, R3, 0x62, !P1 ;  /* 0x000000620300780c */ /* 0x000fcc0004f61670 */
[----:B------:R-:W-:Y:S07]  /*6460*/  @P4 BRA `(.L_x_236) ;  /* 0x00000000000c4947 */ /* 0x000fee0003800000 */
[----:B------:R-:W0:Y:S02]  /*6470*/  LDG.E.U8 R146, desc[UR44][R14.64+0x68] ;  /* 0x0000682c0e927981 */ /* 0x000e24000c1e1100 */
[----:B0--3--:R-:W-:-:S05]  /*6480*/  PRMT R4, R146, 0x8880, RZ ;  /* 0x0000888092047816 */ /* 0x009fca00000000ff */
[----:B------:R-:W-:-:S07]  /*6490*/  IMAD R19, R4, R139, RZ ;  /* 0x0000008b04137224 */ /* 0x000fce00078e02ff */
.L_x_236:
[----:B------:R-:W-:Y:S05]  /*64a0*/  BSYNC B1 ;  /* 0x0000000000017941 */ /* 0x000fea0003800000 */
.L_x_235:
[----:B0--3--:R-:W-:Y:S01]  /*64b0*/  @!P4 IMAD R5, R38, R138, R19 ;  /* 0x0000008a2605c224 */ /* 0x009fe200078e0213 */
[----:B------:R-:W-:Y:S04]  /*64c0*/  BSSY B1, `(.L_x_237) ;  /* 0x0000006000017945 */ /* 0x000fe80003800000 */
[----:B------:R0:W-:Y:S01]  /*64d0*/  @!P4 STG.E.U8 desc[UR44][R6.64+0x68], R5 ;  /* 0x000068050600c986 */ /* 0x0001e2000c10112c */
[----:B------:R-:W-:Y:S05]  /*64e0*/  @P0 BRA `(.L_x_238) ;  /* 0x00000000000c0947 */ /* 0x000fea0003800000 */
[----:B------:R-:W3:Y:S02]  /*64f0*/  LDG.E.U8 R146, desc[UR44][R14.64+0x69] ;  /* 0x0000692c0e927981 */ /* 0x000ee4000c1e1100 */
[----:B---3--:R-:W-:-:S05]  /*6500*/  PRMT R4, R146, 0x8880, RZ ;  /* 0x0000888092047816 */ /* 0x008fca00000000ff */
[----:B------:R-:W-:-:S07]  /*6510*/  IMAD R19, R4, R139, RZ ;  /* 0x0000008b04137224 */ /* 0x000fce00078e02ff */
.L_x_238:
[----:B------:R-:W-:Y:S05]  /*6520*/  BSYNC B1 ;  /* 0x0000000000017941 */ /* 0x000fea0003800000 */
.L_x_237:
[----:B------:R-:W-:Y:S01]  /*6530*/  @!P0 IMAD R39, R39, R138, R19 ;  /* 0x0000008a27278224 */ /* 0x000fe200078e0213 */
[----:B------:R-:W-:Y:S04]  /*6540*/  BSSY B1, `(.L_x_239) ;  /* 0x0000006000017945 */ /* 0x000fe80003800000 */
[----:B------:R3:W-:Y:S01]  /*6550*/  @!P0 STG.E.U8 desc[UR44][R6.64+0x69], R39 ;  /* 0x0000692706008986 */ /* 0x0007e2000c10112c */
[----:B------:R-:W-:Y:S05]  /*6560*/  @P5 BRA `(.L_x_240) ;  /* 0x00000000000c5947 */ /* 0x000fea0003800000 */
[----:B------:R-:W5:Y:S02]  /*6570*/  LDG.E.U8 R146, desc[UR44][R20.64+0x60] ;  /* 0x0000602c14927981 */ /* 0x000f64000c1e1100 */
[----:B-----5:R-:W-:-:S05]  /*6580*/  PRMT R4, R146, 0x8880, RZ ;  /* 0x0000888092047816 */ /* 0x020fca00000000ff */
[----:B------:R-:W-:-:S07]  /*6590*/  IMAD R19, R4, R139, RZ ;  /* 0x0000008b04137224 */ /* 0x000fce00078e02ff */
.L_x_240:
[----:B------:R-:W-:Y:S05]  /*65a0*/  BSYNC B1 ;  /* 0x0000000000017941 */ /* 0x000fea0003800000 */
.L_x_239:
[----:B0-----:R-:W-:Y:S01]  /*65b0*/  @!P5 IMAD R5, R24, R138, R19 ;  /* 0x0000008a1805d224 */ /* 0x001fe200078e0213 */
[----:B------:R-:W-:Y:S04]  /*65c0*/  BSSY B1, `(.L_x_241) ;  /* 0x0000006000017945 */ /* 0x000fe80003800000 */
[----:B------:R0:W-:Y:S01]  /*65d0*/  @!P5 STG.E.U8 desc[UR44][R10.64+0x60], R5 ;  /* 0x000060050a00d986 */ /* 0x0001e2000c10112c */
[----:B------:R-:W-:Y:S05]  /*65e0*/  @P3 BRA `(.L_x_242) ;  /* 0x00000000000c3947 */ /* 0x000fea0003800000 */
[----:B------:R-:W5:Y:S02]  /*65f0*/  LDG.E.U8 R146, desc[UR44][R20.64+0x61] ;  /* 0x0000612c14927981 */ /* 0x000f64000c1e1100 */
[----:B-----5:R-:W-:-:S05]  /*6600*/  PRMT R4, R146, 0x8880, RZ ;  /* 0x0000888092047816 */ /* 0x020fca00000000ff */
[----:B------:R-:W-:-:S07]  /*6610*/  IMAD R19, R4, R139, RZ ;  /* 0x0000008b04137224 */ /* 0x000fce00078e02ff */
.L_x_242:
[----:B------:R-:W-:Y:S05]  /*6620*/  BSYNC B1 ;  /* 0x0000000000017941 */ /* 0x000fea0003800000 */
.L_x_241:
[----:B------:R-:W-:Y:S01]  /*6630*/  ISETP.LT.OR P4, PT, R3, 0x61, !P2 ;  /* 0x000000610300780c */ /* 0x000fe20005781670 */
[----:B------:R-:W-:Y:S01]  /*6640*/  @!P3 IMAD R25, R25, R138, R19 ;  /* 0x0000008a1919b224 */ /* 0x000fe200078e0213 */
[----:B------:R-:W-:Y:S01]  /*6650*/  BSSY B1, `(.L_x_243) ;  /* 0x000000a000017945 */ /* 0x000fe20003800000 */
[C---:B------:R-:W-:Y:S02]  /*6660*/  ISETP.LT.OR P0, PT, R3.reuse, 0x62, !P2 ;  /* 0x000000620300780c */ /* 0x040fe40005701670 */
[C---:B------:R-:W-:Y:S01]  /*6670*/  ISETP.LT.OR P5, PT, R3.reuse, 0x69, !P2 ;  /* 0x000000690300780c */ /* 0x040fe200057a1670 */
[----:B------:R0:W-:Y:S01]  /*6680*/  @!P3 STG.E.U8 desc[UR44][R10.64+0x61], R25 ;  /* 0x000061190a00b986 */ /* 0x0001e2000c10112c */
[C---:B------:R-:W-:Y:S02]  /*6690*/  ISETP.LT.OR P3, PT, R3.reuse, 0x69, !P1 ;  /* 0x000000690300780c */ /* 0x040fe40004f61670 */
[----:B------:R-:W-:-:S04]  /*66a0*/  ISETP.LT.OR P1, PT, R3, 0x6a, !P1 ;  /* 0x0000006a0300780c */ /* 0x000fc80004f21670 */
[----:B------:R-:W-:Y:S09]  /*66b0*/  @P4 BRA `(.L_x_244) ;  /* 0x00000000000c4947 */ /* 0x000ff20003800000 */
[----:B------:R-:W5:Y:S02]  /*66c0*/  LDG.E.U8 R146, desc[UR44][R22.64+0x60] ;  /* 0x0000602c16927981 */ /* 0x000f64000c1e1100 */
[----:B-----5:R-:W-:-:S05]  /*66d0*/  PRMT R4, R146, 0x8880, RZ ;  /* 0x0000888092047816 */ /* 0x020fca00000000ff */
[----:B------:R-:W-:-:S07]  /*66e0*/  IMAD R19, R4, R139, RZ ;  /* 0x0000008b04137224 */ /* 0x000fce00078e02ff */
.L_x_244:
[----:B------:R-:W-:Y:S05]  /*66f0*/  BSYNC B1 ;  /* 0x0000000000017941 */ /* 0x000fea0003800000 */
.L_x_243:
[----:B0-----:R-:W-:Y:S01]  /*6700*/  @!P4 IMAD R5, R26, R138, R19 ;  /* 0x0000008a1a05c224 */ /* 0x001fe200078e0213 */
[----:B------:R-:W-:Y:S04]  /*6710*/  BSSY B1, `(.L_x_245) ;  /* 0x0000006000017945 */ /* 0x000fe80003800000 */
[----:B------:R0:W-:Y:S01]  /*6720*/  @!P4 STG.E.U8 desc[UR44][R8.64+0x60], R5 ;  /* 0x000060050800c986 */ /* 0x0001e2000c10112c */
[----:B------:R-:W-:Y:S05]  /*6730*/  @P0 BRA `(.L_x_246) ;  /* 0x00000000000c0947 */ /* 0x000fea0003800000 */
[----:B------:R-:W5:Y:S02]  /*6740*/  LDG.E.U8 R146, desc[UR44][R22.64+0x61] ;  /* 0x0000612c16927981 */ /* 0x000f64000c1e1100 */
[----:B-----5:R-:W-:-:S05]  /*6750*/  PRMT R4, R146, 0x8880, RZ ;  /* 0x0000888092047816 */ /* 0x020fca00000000ff */
[----:B------:R-:W-:-:S07]  /*6760*/  IMAD R19, R4, R139, RZ ;  /* 0x0000008b04137224 */ /* 0x000fce00078e02ff */
.L_x_246:
[----:B------:R-:W-:Y:S05]  /*6770*/  BSYNC B1 ;  /* 0x0000000000017941 */ /* 0x000fea0003800000 */
.L_x_245:
[----:B------:R-:W-:Y:S01]  /*6780*/  @!P0 IMAD R27, R27, R138, R19 ;  /* 0x0000008a1b1b8224 */ /* 0x000fe200078e0213 */
[----:B------:R-:W-:Y:S04]  /*6790*/  BSSY B1, `(.L_x_247) ;  /* 0x0000006000017945 */ /* 0x000fe80003800000 */
[----:B------:R0:W-:Y:S01]  /*67a0*/  @!P0 STG.E.U8 desc[UR44][R8.64+0x61], R27 ;  /* 0x0000611b08008986 */ /* 0x0001e2000c10112c */
[----:B------:R-:W-:Y:S05]  /*67b0*/  @P3 BRA `(.L_x_248) ;  /* 0x00000000000c3947 */ /* 0x000fea0003800000 */
[----:B------:R-:W5:Y:S02]  /*67c0*/  LDG.E.U8 R146, desc[UR44][R20.64+0x68] ;  /* 0x0000682c14927981 */ /* 0x000f64000c1e1100 */
[----:B-----5:R-:W-:-:S05]  /*67d0*/  PRMT R4, R146, 0x8880, RZ ;  /* 0x0000888092047816 */ /* 0x020fca00000000ff */
[----:B------:R-:W-:-:S07]  /*67e0*/  IMAD R19, R4, R139, RZ ;  /* 0x0000008b04137224 */ /* 0x000fce00078e02ff */
.L_x_248:
[----:B------:R-:W-:Y:S05]  /*67f0*/  BSYNC B1 ;  /* 0x0000000000017941 */ /* 0x000fea0003800000 */
.L_x_247:
[----:B0-----:R-:W-:Y:S01]  /*6800*/  @!P3 IMAD R5, R28, R138, R19 ;  /* 0x0000008a1c05b224 */ /* 0x001fe200078e0213 */
[----:B------:R-:W-:Y:S04]  /*6810*/  BSSY B1, `(.L_x_249) ;  /* 0x0000006000017945 */ /* 0x000fe80003800000 */
[----:B------:R0:W-:Y:S01]  /*6820*/  @!P3 STG.E.U8 desc[UR44][R10.64+0x68], R5 ;  /* 0x000068050a00b986 */ /* 0x0001e2000c10112c */
[----:B------:R-:W-:Y:S05]  /*6830*/  @P1 BRA `(.L_x_250) ;  /* 0x00000000000c1947 */ /* 0x000fea0003800000 */
[----:B------:R-:W5:Y:S02]  /*6840*/  LDG.E.U8 R146, desc[UR44][R20.64+0x69] ;  /* 0x0000692c14927981 */ /* 0x000f64000c1e1100 */
[----:B-----5:R-:W-:-:S05]  /*6850*/  PRMT R4, R146, 0x8880, RZ ;  /* 0x0000888092047816 */ /* 0x020fca00000000ff */
[----:B------:R-:W-:-:S07]  /*6860*/  IMAD R19, R4, R139, RZ ;  /* 0x0000008b04137224 */ /* 0x000fce00078e02ff */
.L_x_250:
[----:B------:R-:W-:Y:S05]  /*6870*/  BSYNC B1 ;  /* 0x0000000000017941 */ /* 0x000fea0003800000 */
.L_x_249:
[----:B------:R-:W-:Y:S01]  /*6880*/  @!P1 IMAD R29, R29, R138, R19 ;  /* 0x0000008a1d1d9224 */ /* 0x000fe200078e0213 */
[----:B------:R-:W-:Y:S04]  /*6890*/  BSSY B1, `(.L_x_251) ;  /* 0x0000006000017945 */ /* 0x000fe80003800000 */
[----:B------:R0:W-:Y:S01]  /*68a0*/  @!P1 STG.E.U8 desc[UR44][R10.64+0x69], R29 ;  /* 0x0000691d0a009986 */ /* 0x0001e2000c10112c */
[----:B------:R-:W-:Y:S05]  /*68b0*/  @P5 BRA `(.L_x_252) ;  /* 0x00000000000c5947 */ /* 0x000fea0003800000 */
[----:B------:R-:W5:Y:S02]  /*68c0*/  LDG.E.U8 R146, desc[UR44][R22.64+0x68] ;  /* 0x0000682c16927981 */ /* 0x000f64000c1e1100 */
[----:B-----5:R-:W-:-:S05]  /*68d0*/  PRMT R4, R146, 0x8880, RZ ;  /* 0x0000888092047816 */ /* 0x020fca00000000ff */
[----:B------:R-:W-:-:S07]  /*68e0*/  IMAD R19, R4, R139, RZ ;  /* 0x0000008b04137224 */ /* 0x000fce00078e02ff */
.L_x_252:
[----:B------:R-:W-:Y:S05]  /*68f0*/  BSYNC B1 ;  /* 0x0000000000017941 */ /* 0x000fea0003800000 */
.L_x_251:
[----:B0-----:R-:W-:Y:S01]  /*6900*/  @!P5 IMAD R5, R30, R138, R19 ;  /* 0x0000008a1e05d224 */ /* 0x001fe200078e0213 */
[----:B------:R-:W-:Y:S01]  /*6910*/  ISETP.LT.OR P2, PT, R3, 0x6a, !P2 ;  /* 0x0000006a0300780c */ /* 0x000fe20005741670 */
[----:B------:R-:W-:Y:S03]  /*6920*/  BSSY B1, `(.L_x_253) ;  /* 0x0000006000017945 */ /* 0x000fe60003800000 */
[----:B------:R0:W-:Y:S09]  /*6930*/  @!P5 STG.E.U8 desc[UR44][R8.64+0x68], R5 ;  /* 0x000068050800d986 */ /* 0x0001f2000c10112c */
[----:B------:R-:W-:Y:S05]  /*6940*/  @P2 BRA `(.L_x_254) ;  /* 0x00000000000c2947 */ /* 0x000fea0003800000 */
[----:B------:R-:W5:Y:S02]  /*6950*/  LDG.E.U8 R146, desc[UR44][R22.64+0x69] ;  /* 0x0000692c16927981 */ /* 0x000f64000c1e1100 */
[----:B-----5:R-:W-:-:S05]  /*6960*/  PRMT R4, R146, 0x8880, RZ ;  /* 0x0000888092047816 */ /* 0x020fca00000000ff */
[----:B------:R-:W-:-:S07]  /*6970*/  IMAD R19, R4, R139, RZ ;  /* 0x0000008b04137224 */ /* 0x000fce00078e02ff */
.L_x_254:
[----:B------:R-:W-:Y:S05]  /*6980*/  BSYNC B1 ;  /* 0x0000000000017941 */ /* 0x000fea0003800000 */
.L_x_253:
[----:B------:R-:W-:Y:S01]  /*6990*/  IMAD R19, R31, R138, R19 ;  /* 0x0000008a1f137224 */ /* 0x000fe200078e0213 */
[----:B------:R-:W-:Y:S06]  /*69a0*/  @P2 BRA `(.L_x_255) ;  /* 0x0000001400582947 */ /* 0x000fec0003800000 */
[----:B------:R0:W-:Y:S01]  /*69b0*/  STG.E.U8 desc[UR44][R8.64+0x69], R19 ;  /* 0x0000691308007986 */ /* 0x0001e2000c10112c */
[----:B------:R-:W-:Y:S05]  /*69c0*/  BRA `(.L_x_255) ;  /* 0x0000001400507947 */ /* 0x000fea0003800000 */
.L_x_30:
[C---:B------:R-:W-:Y:S02]  /*69d0*/  ISETP.GE.AND P2, PT, R156.reuse, 0x1, PT ;  /* 0x000000019c00780c */ /* 0x040fe40003f46270 */
[----:B------:R-:W-:Y:S02]  /*69e0*/  ISETP.GE.AND P3, PT, R156, 0x9, PT ;  /* 0x000000099c00780c */ /* 0x000fe40003f66270 */
[C---:B------:R-:W-:Y:S02]  /*69f0*/  ISETP.LT.OR P4, PT, R3.reuse, 0x1, !P2 ;  /* 0x000000010300780c */ /* 0x040fe40005781670 */
[C---:B------:R-:W-:Y:S02]  /*6a00*/  ISETP.LT.OR P5, PT, R3.reuse, 0x2, !P2 ;  /* 0x000000020300780c */ /* 0x040fe400057a1670 */
[C---:B------:R-:W-:Y:S02]  /*6a10*/  ISETP.LT.OR P0, PT, R3.reuse, 0x1, !P3 ;  /* 0x000000010300780c */ /* 0x040fe40005f01670 */
[----:B------:R-:W-:-:S07]  /*6a20*/  ISETP.LT.OR P1, PT, R3, 0x2, !P3 ;  /* 0x000000020300780c */ /* 0x000fce0005f21670 */
[-C--:B------:R-:W-:Y:S02]  /*6a30*/  @!P4 IMAD R13, R128, R138.reuse, RZ ;  /* 0x0000008a800dc224 */ /* 0x080fe400078e02ff */
[-C--:B------:R-:W-:Y:S02]  /*6a40*/  @!P5 IMAD R129, R129, R138.reuse, RZ ;  /* 0x0000008a8181d224 */ /* 0x080fe400078e02ff */
[-C--:B------:R-:W-:Y:S01]  /*6a50*/  @!P0 IMAD R15, R130, R138.reuse, RZ ;  /* 0x0000008a820f8224 */ /* 0x080fe200078e02ff */
[----:B------:R0:W-:Y:S01]  /*6a60*/  @!P4 STG.E.U8 desc[UR44][R4.64], R13 ;  /* 0x0000000d0400c986 */ /* 0x0001e2000c10112c */
[----:B------:R-:W-:Y:S01]  /*6a70*/  ISETP.LT.OR P4, PT, R3, 0x9, !P2 ;  /* 0x000000090300780c */ /* 0x000fe20005781670 */
[----:B------:R-:W-:Y:S02]  /*6a80*/  @!P1 IMAD R131, R131, R138, RZ ;  /* 0x0000008a83839224 */ /* 0x000fe400078e02ff */
[----:B------:R-:W-:Y:S01]  /*6a90*/  @!P5 STG.E.U8 desc[UR44][R4.64+0x1], R129 ;  /* 0x000001810400d986 */ /* 0x000fe2000c10112c */
[----:B------:R-:W-:-:S03]  /*6aa0*/  ISETP.LT.OR P5, PT, R3, 0xa, !P2 ;  /* 0x0000000a0300780c */ /* 0x000fc600057a1670 */
[----:B------:R1:W-:Y:S01]  /*6ab0*/  @!P0 STG.E.U8 desc[UR44][R6.64], R15 ;  /* 0x0000000f06008986 */ /* 0x0003e2000c10112c */
[----:B------:R-:W-:-:S03]  /*6ac0*/  ISETP.LT.OR P0, PT, R3, 0x9, !P3 ;  /* 0x000000090300780c */ /* 0x000fc60005f01670 */
[----:B------:R-:W-:Y:S01]  /*6ad0*/  @!P1 STG.E.U8 desc[UR44][R6.64+0x1], R131 ;  /* 0x0000018306009986 */ /* 0x000fe2000c10112c */
[----:B------:R-:W-:Y:S01]  /*6ae0*/  ISETP.GE.AND P1, PT, R156, 0x81, PT ;  /* 0x000000819c00780c */ /* 0x000fe20003f26270 */
[----:B------:R-:W-:-:S04]  /*6af0*/  @!P4 IMAD R19, R132, R138, RZ ;  /* 0x0000008a8413c224 */ /* 0x000fc800078e02ff */
[-C--:B------:R-:W-:Y:S01]  /*6b00*/  @!P5 IMAD R133, R133, R138.reuse, RZ ;  /* 0x0000008a8585d224 */ /* 0x080fe200078e02ff */
[----:B------:R2:W-:Y:S01]  /*6b10*/  @!P4 STG.E.U8 desc[UR44][R4.64+0x8], R19 ;  /* 0x000008130400c986 */ /* 0x0005e2000c10112c */
[C---:B------:R-:W-:Y:S02]  /*6b20*/  ISETP.LT.OR P4, PT, R3.reuse, 0xa, !P3 ;  /* 0x0000000a0300780c */ /* 0x040fe40005f81670 */
[----:B0-----:R-:W-:Y:S01]  /*6b30*/  @!P0 IMAD R13, R134, R138, RZ ;  /* 0x0000008a860d8224 */ /* 0x001fe200078e02ff */
[----:B------:R-:W-:Y:S01]  /*6b40*/  @!P5 STG.E.U8 desc[UR44][R4.64+0x9], R133 ;  /* 0x000009850400d986 */ /* 0x000fe2000c10112c */
[----:B------:R-:W-:-:S03]  /*6b50*/  ISETP.LT.OR P5, PT, R3, 0x1, !P1 ;  /* 0x000000010300780c */ /* 0x000fc60004fa1670 */
[----:B------:R0:W-:Y:S01]  /*6b60*/  @!P0 STG.E.U8 desc[UR44][R6.64+0x8], R13 ;  /* 0x0000080d06008986 */ /* 0x0001e2000c10112c */
[----:B------:R-:W-:-:S05]  /*6b70*/  ISETP.GE.AND P0, PT, R156, 0x89, PT ;  /* 0x000000899c00780c */ /* 0x000fca0003f06270 */
[----:B------:R-:W-:-:S04]  /*6b80*/  @!P4 IMAD R135, R135, R138, RZ ;  /* 0x0000008a8787c224 */ /* 0x000fc800078e02ff */
[----:B-1----:R-:W-:Y:S01]  /*6b90*/  @!P5 IMAD R15, R120, R138, RZ ;  /* 0x0000008a780fd224 */ /* 0x002fe200078e02ff */
[----:B------:R-:W-:Y:S01]  /*6ba0*/  @!P4 STG.E.U8 desc[UR44][R6.64+0x9], R135 ;  /* 0x000009870600c986 */ /* 0x000fe2000c10112c */
[----:B------:R-:W-:-:S03]  /*6bb0*/  ISETP.LT.OR P4, PT, R3, 0x2, !P1 ;  /* 0x000000020300780c */ /* 0x000fc60004f81670 */
[----:B------:R1:W-:Y:S01]  /*6bc0*/  @!P5 STG.E.U8 desc[UR44][R10.64], R15 ;  /* 0x0000000f0a00d986 */ /* 0x0003e2000c10112c */
[----:B------:R-:W-:-:S09]  /*6bd0*/  ISETP.LT.OR P5, PT, R3, 0x1, !P0 ;  /* 0x000000010300780c */ /* 0x000fd200047a1670 */
[----:B------:R-:W-:-:S04]  /*6be0*/  @!P4 IMAD R121, R121, R138, RZ ;  /* 0x0000008a7979c224 */ /* 0x000fc800078e02ff */
[----:B--2---:R-:W-:Y:S01]  /*6bf0*/  @!P5 IMAD R19, R122, R138, RZ ;  /* 0x0000008a7a13d224 */ /* 0x004fe200078e02ff */
[----:B------:R-:W-:Y:S01]  /*6c00*/  @!P4 STG.E.U8 desc[UR44][R10.64+0x1], R121 ;  /* 0x000001790a00c986 */ /* 0x000fe2000c10112c */
[----:B------:R-:W-:-:S03]  /*6c10*/  ISETP.LT.OR P4, PT, R3, 0x2, !P0 ;  /* 0x000000020300780c */ /* 0x000fc60004781670 */
[----:B------:R2:W-:Y:S01]  /*6c20*/  @!P5 STG.E.U8 desc[UR44][R8.64], R19 ;  /* 0x000000130800d986 */ /* 0x0005e2000c10112c */
[----:B------:R-:W-:-:S09]  /*6c30*/  ISETP.LT.OR P5, PT, R3, 0x9, !P1 ;  /* 0x000000090300780c */ /* 0x000fd20004fa1670 */
[----:B------:R-:W-:-:S04]  /*6c40*/  @!P4 IMAD R123, R123, R138, RZ ;  /* 0x0000008a7b7bc224 */ /* 0x000fc800078e02ff */
[----:B0-----:R-:W-:Y:S01]  /*6c50*/  @!P5 IMAD R13, R124, R138, RZ ;  /* 0x0000008a7c0dd224 */ /* 0x001fe200078e02ff */
[----:B------:R-:W-:Y:S01]  /*6c60*/  @!P4 STG.E.U8 desc[UR44][R8.64+0x1], R123 ;  /* 0x0000017b0800c986 */ /* 0x000fe2000c10112c */
[----:B------:R-:W-:-:S03]  /*6c70*/  ISETP.LT.OR P4, PT, R3, 0xa, !P1 ;  /* 0x0000000a0300780c */ /* 0x000fc60004f81670 */
[----:B------:R0:W-:Y:S01]  /*6c80*/  @!P5 STG.E.U8 desc[UR44][R10.64+0x8], R13 ;  /* 0x0000080d0a00d986 */ /* 0x0001e2000c10112c */
[----:B------:R-:W-:-:S09]  /*6c90*/  ISETP.LT.OR P5, PT, R3, 0x9, !P0 ;  /* 0x000000090300780c */ /* 0x000fd200047a1670 */
        /* <DEDUP_REMOVED lines=257> */
[C---:B------:R-:W-:Y:S02]  /*7cb0*/  ISETP.LT.OR P5, PT, R3.reuse, 0x69, !P2 ;  /* 0x000000690300780c */ /* 0x040fe400057a1670 */
[----:B------:R-:W-:-:S07]  /*7cc0*/  ISETP.LT.OR P2, PT, R3, 0x6a, !P2 ;  /* 0x0000006a0300780c */ /* 0x000fce0005741670 */
[----:B------:R-:W-:-:S04]  /*7cd0*/  @!P4 IMAD R35, R35, R138, RZ ;  /* 0x0000008a2323c224 */ /* 0x000fc800078e02ff */
[-C--:B--2---:R-:W-:Y:S01]  /*7ce0*/  @!P5 IMAD R19, R36, R138.reuse, RZ ;  /* 0x0000008a2413d224 */ /* 0x084fe200078e02ff */
[----:B------:R-:W-:Y:S01]  /*7cf0*/  @!P4 STG.E.U8 desc[UR44][R6.64+0x61], R35 ;  /* 0x000061230600c986 */ /* 0x000fe2000c10112c */
[----:B------:R-:W-:Y:S01]  /*7d00*/  @!P2 IMAD R37, R37, R138, RZ ;  /* 0x0000008a2525a224 */ /* 0x000fe200078e02ff */
[C---:B------:R-:W-:Y:S02]  /*7d10*/  ISETP.LT.OR P4, PT, R3.reuse, 0x69, !P3 ;  /* 0x000000690300780c */ /* 0x040fe40005f81670 */
[C---:B------:R-:W-:Y:S01]  /*7d20*/  ISETP.LT.OR P3, PT, R3.reuse, 0x6a, !P3 ;  /* 0x0000006a0300780c */ /* 0x040fe20005f61670 */
[----:B------:R-:W-:Y:S01]  /*7d30*/  @!P5 STG.E.U8 desc[UR44][R4.64+0x68], R19 ;  /* 0x000068130400d986 */ /* 0x000fe2000c10112c */
[----:B------:R-:W-:-:S03]  /*7d40*/  ISETP.LT.OR P5, PT, R3, 0x61, !P1 ;  /* 0x000000610300780c */ /* 0x000fc60004fa1670 */
[----:B------:R2:W-:Y:S01]  /*7d50*/  @!P2 STG.E.U8 desc[UR44][R4.64+0x69], R37 ;  /* 0x000069250400a986 */ /* 0x0005e2000c10112c */
[----:B------:R-:W-:-:S05]  /*7d60*/  ISETP.LT.OR P2, PT, R3, 0x62, !P1 ;  /* 0x000000620300780c */ /* 0x000fca0004f41670 */
[-C--:B0-----:R-:W-:Y:S02]  /*7d70*/  @!P4 IMAD R13, R38, R138.reuse, RZ ;  /* 0x0000008a260dc224 */ /* 0x081fe400078e02ff */
[-C--:B------:R-:W-:Y:S02]  /*7d80*/  @!P3 IMAD R39, R39, R138.reuse, RZ ;  /* 0x0000008a2727b224 */ /* 0x080fe400078e02ff */
[-C--:B-1----:R-:W-:Y:S01]  /*7d90*/  @!P5 IMAD R15, R24, R138.reuse, RZ ;  /* 0x0000008a180fd224 */ /* 0x082fe200078e02ff */
[----:B------:R-:W-:Y:S01]  /*7da0*/  @!P4 STG.E.U8 desc[UR44][R6.64+0x68], R13 ;  /* 0x0000680d0600c986 */ /* 0x000fe2000c10112c */
[----:B------:R-:W-:Y:S02]  /*7db0*/  ISETP.LT.OR P4, PT, R3, 0x62, !P0 ;  /* 0x000000620300780c */ /* 0x000fe40004781670 */
[----:B------:R-:W-:Y:S01]  /*7dc0*/  @!P2 IMAD R25, R25, R138, RZ ;  /* 0x0000008a1919a224 */ /* 0x000fe200078e02ff */
[----:B------:R0:W-:Y:S01]  /*7dd0*/  @!P3 STG.E.U8 desc[UR44][R6.64+0x69], R39 ;  /* 0x000069270600b986 */ /* 0x0001e2000c10112c */
[----:B------:R-:W-:-:S03]  /*7de0*/  ISETP.LT.OR P3, PT, R3, 0x61, !P0 ;  /* 0x000000610300780c */ /* 0x000fc60004761670 */
[----:B------:R1:W-:Y:S01]  /*7df0*/  @!P2 STG.E.U8 desc[UR44][R10.64+0x61], R25 ;  /* 0x000061190a00a986 */ /* 0x0003e2000c10112c */
[C---:B------:R-:W-:Y:S02]  /*7e00*/  ISETP.LT.OR P2, PT, R3.reuse, 0x69, !P1 ;  /* 0x000000690300780c */ /* 0x040fe40004f41670 */
[C---:B------:R-:W-:Y:S01]  /*7e10*/  ISETP.LT.OR P1, PT, R3.reuse, 0x6a, !P1 ;  /* 0x0000006a0300780c */ /* 0x040fe20004f21670 */
[----:B------:R1:W-:Y:S01]  /*7e20*/  @!P5 STG.E.U8 desc[UR44][R10.64+0x60], R15 ;  /* 0x0000600f0a00d986 */ /* 0x0003e2000c10112c */
[----:B------:R-:W-:Y:S01]  /*7e30*/  ISETP.LT.OR P5, PT, R3, 0x69, !P0 ;  /* 0x000000690300780c */ /* 0x000fe200047a1670 */
[----:B------:R-:W-:Y:S01]  /*7e40*/  @!P4 IMAD R27, R27, R138, RZ ;  /* 0x0000008a1b1bc224 */ /* 0x000fe200078e02ff */
[----:B------:R-:W-:-:S03]  /*7e50*/  ISETP.LT.OR P0, PT, R3, 0x6a, !P0 ;  /* 0x0000006a0300780c */ /* 0x000fc60004701670 */
[-C--:B------:R-:W-:Y:S01]  /*7e60*/  @!P3 IMAD R3, R26, R138.reuse, RZ ;  /* 0x0000008a1a03b224 */ /* 0x080fe200078e02ff */
[----:B------:R1:W-:Y:S03]  /*7e70*/  @!P4 STG.E.U8 desc[UR44][R8.64+0x61], R27 ;  /* 0x0000611b0800c986 */ /* 0x0003e6000c10112c */
[-C--:B--2---:R-:W-:Y:S01]  /*7e80*/  @!P2 IMAD R5, R28, R138.reuse, RZ ;  /* 0x0000008a1c05a224 */ /* 0x084fe200078e02ff */
[----:B------:R1:W-:Y:S01]  /*7e90*/  @!P3 STG.E.U8 desc[UR44][R8.64+0x60], R3 ;  /* 0x000060030800b986 */ /* 0x0003e2000c10112c */
[-C--:B------:R-:W-:Y:S02]  /*7ea0*/  @!P1 IMAD R29, R29, R138.reuse, RZ ;  /* 0x0000008a1d1d9224 */ /* 0x080fe400078e02ff */
[-C--:B0-----:R-:W-:Y:S01]  /*7eb0*/  @!P5 IMAD R7, R30, R138.reuse, RZ ;  /* 0x0000008a1e07d224 */ /* 0x081fe200078e02ff */
[----:B------:R1:W-:Y:S01]  /*7ec0*/  @!P2 STG.E.U8 desc[UR44][R10.64+0x68], R5 ;  /* 0x000068050a00a986 */ /* 0x0003e2000c10112c */
[----:B------:R-:W-:-:S03]  /*7ed0*/  @!P0 IMAD R31, R31, R138, RZ ;  /* 0x0000008a1f1f8224 */ /* 0x000fc600078e02ff */
[----:B------:R1:W-:Y:S04]  /*7ee0*/  @!P1 STG.E.U8 desc[UR44][R10.64+0x69], R29 ;  /* 0x0000691d0a009986 */ /* 0x0003e8000c10112c */
[----:B------:R1:W-:Y:S04]  /*7ef0*/  @!P5 STG.E.U8 desc[UR44][R8.64+0x68], R7 ;  /* 0x000068070800d986 */ /* 0x0003e8000c10112c */
[----:B------:R1:W-:Y:S02]  /*7f00*/  @!P0 STG.E.U8 desc[UR44][R8.64+0x69], R31 ;  /* 0x0000691f08008986 */ /* 0x0003e4000c10112c */
.L_x_255:
[----:B------:R-:W-:Y:S05]  /*7f10*/  BSYNC B0 ;  /* 0x0000000000007941 */ /* 0x000fea0003800000 */
.L_x_29:
[----:B------:R-:W-:Y:S01]  /*7f20*/  IADD3 R16, P0, R16, UR36, RZ ;  /* 0x0000002410107c10 */ /* 0x000fe2000ff1e0ff */
[----:B------:R-:W-:Y:S01]  /*7f30*/  ULDC.64 UR4, c[0x0][0x650] ;  /* 0x0001940000047ab9 */ /* 0x000fe20000000a00 */
[----:B-1----:R-:W-:Y:S01]  /*7f40*/  PRMT R3, RZ, 0x7610, R3 ;  /* 0x00007610ff037816 */ /* 0x002fe20000000003 */
[----:B------:R-:W-:Y:S01]  /*7f50*/  IMAD.MOV.U32 R22, RZ, RZ, -0x1 ;  /* 0xffffffffff167424 */ /* 0x000fe200078e00ff */
[----:B------:R-:W-:Y:S01]  /*7f60*/  IADD3.X R17, R17, UR40, RZ, P0, !PT ;  /* 0x0000002811117c10 */ /* 0x000fe200087fe4ff */
[----:B0-----:R-:W-:Y:S01]  /*7f70*/  IMAD.MOV.U32 R19, RZ, RZ, -0x1 ;  /* 0xffffffffff137424 */ /* 0x001fe200078e00ff */
[----:B------:R-:W-:-:S04]  /*7f80*/  ISETP.GE.U32.AND P0, PT, R16, UR4, PT ;  /* 0x0000000410007c0c */ /* 0x000fc8000bf06070 */
[----:B------:R-:W-:-:S13]  /*7f90*/  ISETP.GE.U32.AND.EX P0, PT, R17, UR5, PT, P0 ;  /* 0x0000000511007c0c */ /* 0x000fda000bf06100 */
[----:B------:R-:W-:Y:S05]  /*7fa0*/  @P0 BRA `(.L_x_256) ;  /* 0x0000000400500947 */ /* 0x000fea0003800000 */
[----:B------:R-:W0:Y:S01]  /*7fb0*/  LDC.64 R10, c[0x0][0x628] ;  /* 0x00018a00ff0a7b82 */ /* 0x000e220000000a00 */
[----:B------:R-:W1:Y:S01]  /*7fc0*/  S2R R12, SR_CTAID.X ;  /* 0x00000000000c7919 */ /* 0x000e620000002500 */
[----:B----4-:R-:W-:Y:S02]  /*7fd0*/  IMAD.MOV.U32 R8, RZ, RZ, R16 ;  /* 0x000000ffff087224 */ /* 0x010fe400078e0010 */
[----:B------:R-:W-:Y:S01]  /*7fe0*/  IMAD.MOV.U32 R9, RZ, RZ, R17 ;  /* 0x000000ffff097224 */ /* 0x000fe200078e0011 */
[----:B------:R-:W4:Y:S03]  /*7ff0*/  S2R R20, SR_CTAID.Y ;  /* 0x0000000000147919 */ /* 0x000f260000002600 */
[----:B------:R-:W1:Y:S08]  /*8000*/  LDC R0, c[0x0][0x630] ;  /* 0x00018c00ff007b82 */ /* 0x000e700000000800 */
[----:B------:R-:W1:Y:S01]  /*8010*/  LDC.64 R14, c[0x0][0x620] ;  /* 0x00018800ff0e7b82 */ /* 0x000e620000000a00 */
[----:B0-----:R-:W-:-:S04]  /*8020*/  ISETP.NE.U32.AND P0, PT, R10, RZ, PT ;  /* 0x000000ff0a00720c */ /* 0x001fc80003f05070 */
[----:B------:R-:W-:-:S13]  /*8030*/  ISETP.NE.AND.EX P0, PT, R11, RZ, PT, P0 ;  /* 0x000000ff0b00720c */ /* 0x000fda0003f05300 */
[----:B-1--4-:R-:W-:Y:S05]  /*8040*/  @!P0 BRA `(.L_x_257) ;  /* 0x0000000000288947 */ /* 0x012fea0003800000 */
[----:B------:R-:W0:Y:S02]  /*8050*/  LDC R3, c[0x0][0x634] ;  /* 0x00018d00ff037b82 */ /* 0x000e240000000800 */
[----:B0-----:R-:W-:-:S05]  /*8060*/  IADD3 R3, P0, R16, R3, RZ ;  /* 0x0000000310037210 */ /* 0x001fca0007f1e0ff */
[----:B------:R-:W-:-:S04]  /*8070*/  IMAD.X R13, RZ, RZ, R17, P0 ;  /* 0x000000ffff0d7224 */ /* 0x000fc800000e0611 */
[----:B------:R-:W-:-:S04]  /*8080*/  IMAD.WIDE.U32 R4, R13, R10, RZ ;  /* 0x0000000a0d047225 */ /* 0x000fc800078e00ff */
[----:B--23--:R-:W-:-:S04]  /*8090*/  IMAD.WIDE.U32 R6, P0, R3, R11, R4 ;  /* 0x0000000b03067225 */ /* 0x00cfc80007800004 */
[----:B------:R-:W-:-:S04]  /*80a0*/  IMAD.WIDE.U32 R4, R3, R10, RZ ;  /* 0x0000000a03047225 */ /* 0x000fc800078e00ff */
[----:B------:R-:W-:Y:S01]  /*80b0*/  IMAD.X R9, RZ, RZ, RZ, P0 ;  /* 0x000000ffff097224 */ /* 0x000fe200000e06ff */
[----:B------:R-:W-:Y:S01]  /*80c0*/  IADD3 RZ, P0, R5, R6, RZ ;  /* 0x0000000605ff7210 */ /* 0x000fe20007f1e0ff */
[----:B------:R-:W-:-:S04]  /*80d0*/  IMAD.MOV.U32 R8, RZ, RZ, R7 ;  /* 0x000000ffff087224 */ /* 0x000fc800078e0007 */
[----:B------:R-:W-:-:S08]  /*80e0*/  IMAD.WIDE.U32.X R8, R13, R11, R8, P0 ;  /* 0x0000000b0d087225 */ /* 0x000fd000000e0408 */
.L_x_257:
[-CC-:B------:R-:W-:Y:S01]  /*80f0*/  SHF.R.U64 R19, R8, R0.reuse, R9.reuse ;  /* 0x0000000008137219 */ /* 0x180fe20000001209 */
[----:B------:R-:W0:Y:S01]  /*8100*/  LDC.64 R24, c[0x0][0x640] ;  /* 0x00019000ff187b82 */ /* 0x000e220000000a00 */
[----:B------:R-:W-:Y:S01]  /*8110*/  SHF.R.U32.HI R0, RZ, R0, R9 ;  /* 0x00000000ff007219 */ /* 0x000fe20000011609 */
[----:B------:R-:W-:Y:S01]  /*8120*/  ULDC UR4, c[0x0][0x150] ;  /* 0x0000540000047ab9 */ /* 0x000fe20000000800 */
[----:B------:R-:W-:Y:S02]  /*8130*/  IADD3 R3, P0, RZ, -R19, RZ ;  /* 0x80000013ff037210 */ /* 0x000fe40007f1e0ff */
[----:B--23--:R-:W-:-:S03]  /*8140*/  I2FP.F32.U32 R7, R12 ;  /* 0x0000000c00077245 */ /* 0x00cfc60000201000 */
[----:B------:R-:W1:Y:S01]  /*8150*/  LDC R6, c[0x0][0x618] ;  /* 0x00018600ff067b82 */ /* 0x000e620000000800 */
[----:B------:R-:W-:Y:S02]  /*8160*/  IMAD.X R5, RZ, RZ, ~R0, P0 ;  /* 0x000000ffff057224 */ /* 0x000fe400000e0e00 */
[----:B------:R-:W-:Y:S01]  /*8170*/  FMUL R7, R7, UR4 ;  /* 0x0000000407077c20 */ /* 0x000fe20008400000 */
[----:B------:R-:W-:Y:S01]  /*8180*/  ULDC UR4, c[0x0][0x154] ;  /* 0x0000550000047ab9 */ /* 0x000fe20000000800 */
[-C--:B------:R-:W-:Y:S02]  /*8190*/  IMAD R0, R5, R14.reuse, RZ ;  /* 0x0000000e05007224 */ /* 0x080fe400078e02ff */
[C---:B------:R-:W-:Y:S01]  /*81a0*/  IMAD.WIDE.U32 R4, R3.reuse, R14, R16 ;  /* 0x0000000e03047225 */ /* 0x040fe200078e0010 */
[----:B------:R-:W2:Y:S01]  /*81b0*/  LDC R8, c[0x0][0x608] ;  /* 0x00018200ff087b82 */ /* 0x000ea20000000800 */
[----:B------:R-:W3:Y:S02]  /*81c0*/  F2I.U32.TRUNC.NTZ R7, R7 ;  /* 0x0000000700077305 */ /* 0x000ee4000020f000 */
[----:B------:R-:W-:Y:S01]  /*81d0*/  IMAD R3, R3, R15, R0 ;  /* 0x0000000f03037224 */ /* 0x000fe200078e0200 */
[----:B------:R-:W-:-:S03]  /*81e0*/  I2FP.F32.U32 R0, R20 ;  /* 0x0000001400007245 */ /* 0x000fc60000201000 */
[----:B------:R-:W-:Y:S01]  /*81f0*/  IMAD.IADD R3, R5, 0x1, R3 ;  /* 0x0000000105037824 */ /* 0x000fe200078e0203 */
[----:B------:R-:W4:Y:S01]  /*8200*/  LDC R11, c[0x0][0x658] ;  /* 0x00019600ff0b7b82 */ /* 0x000f220000000800 */
[----:B0-----:R-:W-:-:S04]  /*8210*/  ISETP.NE.U32.AND P0, PT, R24, RZ, PT ;  /* 0x000000ff1800720c */ /* 0x001fc80003f05070 */
[----:B------:R-:W-:-:S03]  /*8220*/  ISETP.NE.AND.EX P0, PT, R25, RZ, PT, P0 ;  /* 0x000000ff1900720c */ /* 0x000fc60003f05300 */
[----:B------:R-:W0:Y:S01]  /*8230*/  LDC R9, c[0x0][0x144] ;  /* 0x00005100ff097b82 */ /* 0x000e220000000800 */
[-C--:B-1----:R-:W-:Y:S01]  /*8240*/  SHF.R.U64 R10, R4, R6.reuse, R3 ;  /* 0x00000006040a7219 */ /* 0x082fe20000001203 */
[----:B---3--:R-:W-:Y:S01]  /*8250*/  IMAD.MOV R7, RZ, RZ, -R7 ;  /* 0x000000ffff077224 */ /* 0x008fe200078e0a07 */
[----:B------:R-:W-:Y:S01]  /*8260*/  SHF.R.U32.HI R3, RZ, R6, R3 ;  /* 0x00000006ff037219 */ /* 0x000fe20000011603 */
[----:B------:R-:W-:-:S04]  /*8270*/  FMUL R6, R0, UR4 ;  /* 0x0000000400067c20 */ /* 0x000fc80008400000 */
[----:B------:R-:W1:Y:S01]  /*8280*/  LDC R21, c[0x0][0x148] ;  /* 0x00005200ff157b82 */ /* 0x000e620000000800 */
[----:B------:R3:W0:Y:S01]  /*8290*/  F2I.U32.TRUNC.NTZ R14, R6 ;  /* 0x00000006000e7305 */ /* 0x000622000020f000 */
[-CC-:B--2---:R-:W-:Y:S02]  /*82a0*/  SHF.R.U64 R13, R10, R8.reuse, R3.reuse ;  /* 0x000000080a0d7219 */ /* 0x184fe40000001203 */
[----:B------:R-:W-:-:S04]  /*82b0*/  SHF.R.U32.HI R0, RZ, R8, R3 ;  /* 0x00000008ff007219 */ /* 0x000fc80000011603 */
[----:B------:R-:W2:Y:S01]  /*82c0*/  LDC R22, c[0x0][0x600] ;  /* 0x00018000ff167b82 */ /* 0x000ea20000000800 */
[-CC-:B----4-:R-:W-:Y:S02]  /*82d0*/  SHF.R.U64 R15, R13, R11.reuse, R0.reuse ;  /* 0x0000000b0d0f7219 */ /* 0x190fe40000001200 */
[----:B------:R-:W-:-:S03]  /*82e0*/  SHF.R.U32.HI R5, RZ, R11, R0 ;  /* 0x0000000bff057219 */ /* 0x000fc60000011600 */
[----:B------:R-:W-:Y:S02]  /*82f0*/  IMAD.MOV.U32 R4, RZ, RZ, R15 ;  /* 0x000000ffff047224 */ /* 0x000fe400078e000f */
[----:B------:R-:W4:Y:S01]  /*8300*/  LDC R26, c[0x0][0x648] ;  /* 0x00019200ff1a7b82 */ /* 0x000f220000000800 */
[----:B0-----:R-:W-:-:S07]  /*8310*/  IMAD R23, R9, R7, R12 ;  /* 0x0000000709177224 */ /* 0x001fce00078e020c */
[----:B------:R-:W0:Y:S08]  /*8320*/  LDC R27, c[0x0][0x638] ;  /* 0x00018e00ff1b7b82 */ /* 0x000e300000000800 */
[----:B------:R-:W0:Y:S01]  /*8330*/  LDC R28, c[0x0][0x610] ;  /* 0x00018400ff1c7b82 */ /* 0x000e220000000800 */
[----:B-123--:R-:W-:Y:S05]  /*8340*/  @!P0 BRA `(.L_x_258) ;  /* 0x0000000000288947 */ /* 0x00efea0003800000 */
        /* <DEDUP_REMOVED lines=10> */
.L_x_258:
[----:B------:R-:W-:Y:S01]  /*83f0*/  ISETP.NE.AND P0, PT, R2, 0x1, PT ;  /* 0x000000010200780c */ /* 0x000fe20003f05270 */
[----:B------:R-:W-:Y:S01]  /*8400*/  IMAD.MOV R14, RZ, RZ, -R14 ;  /* 0x000000ffff0e7224 */ /* 0x000fe200078e0a0e */
[----:B----4-:R-:W-:Y:S01]  /*8410*/  SHF.R.U64 R3, R4, R26, R5 ;  /* 0x0000001a04037219 */ /* 0x010fe20000001205 */
[----:B------:R-:W-:Y:S01]  /*8420*/  VIADD R5, R22, 0xffffffff ;  /* 0xffffffff16057836 */ /* 0x000fe20000000000 */
[----:B------:R-:W-:-:S03]  /*8430*/  LOP3.LUT R0, R13, R144, RZ, 0xc0, !PT ;  /* 0x000000900d007212 */ /* 0x000fc600078ec0ff */
[----:B------:R-:W-:Y:S01]  /*8440*/  IMAD.MOV R4, RZ, RZ, -R3 ;  /* 0x000000ffff047224 */ /* 0x000fe200078e0a03 */
[----:B------:R-:W-:Y:S01]  /*8450*/  LOP3.LUT R10, R10, R5, RZ, 0xc0, !PT ;  /* 0x000000050a0a7212 */ /* 0x000fe200078ec0ff */
[----:B------:R-:W-:Y:S02]  /*8460*/  IMAD R0, R141, R3, R0 ;  /* 0x000000038d007224 */ /* 0x000fe400078e0200 */
[----:B0-----:R-:W-:Y:S02]  /*8470*/  IMAD R3, R4, R27, R15 ;  /* 0x0000001b04037224 */ /* 0x001fe400078e020f */
[----:B------:R-:W-:Y:S02]  /*8480*/  @P0 IMAD R23, R21, R14, R20 ;  /* 0x0000000e15170224 */ /* 0x000fe400078e0214 */
[----:B------:R-:W-:Y:S02]  /*8490*/  IMAD R5, R3, R22, R10 ;  /* 0x0000001603057224 */ /* 0x000fe400078e020a */
[----:B------:R-:W-:-:S02]  /*84a0*/  IMAD R0, R0, R28, R23 ;  /* 0x0000001c00007224 */ /* 0x000fc400078e0217 */
[----:B------:R-:W-:-:S03]  /*84b0*/  IMAD.MOV.U32 R4, RZ, RZ, 0x1 ;  /* 0x00000001ff047424 */ /* 0x000fc600078e00ff */
[----:B------:R-:W-:Y:S02]  /*84c0*/  SEL R22, R5, R0, !P0 ;  /* 0x0000000005167207 */ /* 0x000fe40004000000 */
[----:B------:R-:W-:Y:S02]  /*84d0*/  PRMT R3, R4, 0x7610, R3 ;  /* 0x0000761004037816 */ /* 0x000fe40000000003 */
[----:B------:R-:W-:-:S07]  /*84e0*/  SEL R0, R0, R5, !P0 ;  /* 0x0000000500007207 */ /* 0x000fce0004000000 */
.L_x_256:
[----:B------:R-:W-:Y:S01]  /*84f0*/  UIMAD.WIDE.U32 UR4, UR39, -0x50d79435, URZ ;  /* 0xaf286bcb270478a5 */ /* 0x000fe2000f8e003f */
[----:B------:R-:W-:Y:S01]  /*8500*/  LOP3.LUT P0, RZ, R3, 0xff, RZ, 0xc0, !PT ;  /* 0x000000ff03ff7812 */ /* 0x000fe2000780c0ff */
[----:B------:R-:W-:Y:S02]  /*8510*/  IMAD.MOV.U32 R23, RZ, RZ, R0 ;  /* 0x000000ffff177224 */ /* 0x000fe400078e0000 */
[----:B------:R-:W-:-:S04]  /*8520*/  UIADD3 UR4, UR39, -UR5, URZ ;  /* 0x8000000527047290 */ /* 0x000fc8000fffe03f */
[----:B------:R-:W-:-:S04]  /*8530*/  ULEA.HI UR4, UR4, UR5, URZ, 0x1f ;  /* 0x0000000504047291 */ /* 0x000fc8000f8ff83f */
[----:B------:R-:W-:-:S04]  /*8540*/  USHF.R.U32.HI UR4, URZ, 0x4, UR4 ;  /* 0x000000043f047899 */ /* 0x000fc80008011604 */
[----:B------:R-:W-:Y:S01]  /*8550*/  UIMAD UR39, UR4, -0x13, UR39 ;  /* 0xffffffed042778a4 */ /* 0x000fe2000f8e0227 */
[----:B------:R-:W-:Y:S11]  /*8560*/  @P0 BRA `(.L_x_259) ;  /* 0xffffff8c00840947 */ /* 0x000ff6000383ffff */
[----:B------:R-:W-:Y:S05]  /*8570*/  EXIT ;  /* 0x000000000000794d */ /* 0x000fea0003800000 */
.L_x_4:
        /* <DEDUP_REMOVED lines=26> */
.L_x_261:
[--C-:B------:R-:W-:Y:S01]  /*8720*/  SHF.R.U64 R14, R12, R20, R13.reuse ;  /* 0x000000140c0e7219 */ /* 0x100fe2000000120d */
[----:B------:R-:W0:Y:S01]  /*8730*/  LDC R24, c[0x0][0x618] ;  /* 0x00018600ff187b82 */ /* 0x000e220000000800 */
[----:B------:R-:W-:Y:S01]  /*8740*/  I2FP.F32.U32 R8, R6 ;  /* 0x0000000600087245 */ /* 0x000fe20000201000 */
[----:B------:R-:W-:Y:S01]  /*8750*/  ULDC UR4, c[0x0][0x150] ;  /* 0x0000540000047ab9 */ /* 0x000fe20000000800 */
[----:B------:R-:W-:Y:S02]  /*8760*/  SHF.R.U32.HI R7, RZ, R20, R13 ;  /* 0x00000014ff077219 */ /* 0x000fe4000001160d */
[----:B------:R-:W-:Y:S01]  /*8770*/  IADD3 R11, P0, RZ, -R14, RZ ;  /* 0x8000000eff0b7210 */ /* 0x000fe20007f1e0ff */
[----:B------:R-:W-:Y:S01]  /*8780*/  FMUL R13, R8, UR4 ;  /* 0x00000004080d7c20 */ /* 0x000fe20008400000 */
[----:B------:R-:W-:Y:S01]  /*8790*/  ULDC UR4, c[0x0][0x154] ;  /* 0x0000550000047ab9 */ /* 0x000fe20000000800 */
[----:B------:R-:W1:Y:S02]  /*87a0*/  LDC.64 R26, c[0x0][0x640] ;  /* 0x00019000ff1a7b82 */ /* 0x000e640000000a00 */
[----:B------:R-:W-:-:S02]  /*87b0*/  IMAD.X R7, RZ, RZ, ~R7, P0 ;  /* 0x000000ffff077224 */ /* 0x000fc400000e0e07 */
[----:B------:R-:W2:Y:S01]  /*87c0*/  F2I.U32.TRUNC.NTZ R13, R13 ;  /* 0x0000000d000d7305 */ /* 0x000ea2000020f000 */
[----:B------:R-:W-:-:S03]  /*87d0*/  IMAD.WIDE.U32 R8, R11, R22, R16 ;  /* 0x000000160b087225 */ /* 0x000fc600078e0010 */
[----:B------:R-:W3:Y:S01]  /*87e0*/  LDC R15, c[0x0][0x144] ;  /* 0x00005100ff0f7b82 */ /* 0x000ee20000000800 */
[----:B------:R-:W-:-:S04]  /*87f0*/  IMAD R10, R7, R22, RZ ;  /* 0x00000016070a7224 */ /* 0x000fc800078e02ff */
[----:B------:R-:W-:Y:S02]  /*8800*/  IMAD R7, R11, R23, R10 ;  /* 0x000000170b077224 */ /* 0x000fe400078e020a */
[----:B------:R-:W-:Y:S01]  /*8810*/  IMAD.MOV.U32 R10, RZ, RZ, -0x1 ;  /* 0xffffffffff0a7424 */ /* 0x000fe200078e00ff */
[----:B------:R-:W4:Y:S01]  /*8820*/  LDC R20, c[0x0][0x608] ;  /* 0x00018200ff147b82 */ /* 0x000f220000000800 */
[----:B------:R-:W-:Y:S01]  /*8830*/  IMAD.IADD R7, R9, 0x1, R7 ;  /* 0x0000000109077824 */ /* 0x000fe200078e0207 */
[----:B------:R-:W-:-:S04]  /*8840*/  I2FP.F32.U32 R9, R5 ;  /* 0x0000000500097245 */ /* 0x000fc80000201000 */
[-C--:B0-----:R-:W-:Y:S01]  /*8850*/  SHF.R.U64 R12, R8, R24.reuse, R7 ;  /* 0x00000018080c7219 */ /* 0x081fe20000001207 */
[----:B--2---:R-:W-:Y:S01]  /*8860*/  IMAD.MOV R8, RZ, RZ, -R13 ;  /* 0x000000ffff087224 */ /* 0x004fe200078e0a0d */
[----:B------:R-:W0:Y:S01]  /*8870*/  LDC R11, c[0x0][0x658] ;  /* 0x00019600ff0b7b82 */ /* 0x000e220000000800 */
[----:B-1----:R-:W-:Y:S01]  /*8880*/  ISETP.NE.U32.AND P0, PT, R26, RZ, PT ;  /* 0x000000ff1a00720c */ /* 0x002fe20003f05070 */
[----:B------:R-:W-:Y:S01]  /*8890*/  FMUL R9, R9, UR4 ;  /* 0x0000000409097c20 */ /* 0x000fe20008400000 */
[----:B------:R-:W-:Y:S02]  /*88a0*/  SHF.R.U32.HI R7, RZ, R24, R7 ;  /* 0x00000018ff077219 */ /* 0x000fe40000011607 */
[----:B------:R-:W-:-:S03]  /*88b0*/  ISETP.NE.AND.EX P0, PT, R27, RZ, PT, P0 ;  /* 0x000000ff1b00720c */ /* 0x000fc60003f05300 */
[----:B------:R-:W1:Y:S01]  /*88c0*/  LDC R22, c[0x0][0x148] ;  /* 0x00005200ff167b82 */ /* 0x000e620000000800 */
[----:B---3--:R-:W-:Y:S02]  /*88d0*/  IMAD R23, R15, R8, R6 ;  /* 0x000000080f177224 */ /* 0x008fe400078e0206 */
[----:B------:R-:W-:-:S05]  /*88e0*/  IMAD.MOV.U32 R8, RZ, RZ, 0x1 ;  /* 0x00000001ff087424 */ /* 0x000fca00078e00ff */
[----:B------:R-:W2:Y:S01]  /*88f0*/  LDC R21, c[0x0][0x600] ;  /* 0x00018000ff157b82 */ /* 0x000ea20000000800 */
[-CC-:B----4-:R-:W-:Y:S02]  /*8900*/  SHF.R.U64 R15, R12, R20.reuse, R7.reuse ;  /* 0x000000140c0f7219 */ /* 0x190fe40000001207 */
[----:B------:R-:W-:Y:S02]  /*8910*/  SHF.R.U32.HI R6, RZ, R20, R7 ;  /* 0x00000014ff067219 */ /* 0x000fe40000011607 */
[----:B------:R3:W4:Y:S03]  /*8920*/  F2I.U32.TRUNC.NTZ R20, R9 ;  /* 0x0000000900147305 */ /* 0x000726000020f000 */
[----:B------:R-:W1:Y:S01]  /*8930*/  LDC R25, c[0x0][0x648] ;  /* 0x00019200ff197b82 */ /* 0x000e620000000800 */
[-C--:B0-----:R-:W-:Y:S02]  /*8940*/  SHF.R.U64 R19, R15, R11.reuse, R6 ;  /* 0x0000000b0f137219 */ /* 0x081fe40000001206 */
[----:B------:R-:W-:-:S02]  /*8950*/  SHF.L.U32 R10, R10, R11, RZ ;  /* 0x0000000b0a0a7219 */ /* 0x000fc400000006ff */
[-C--:B------:R-:W-:Y:S01]  /*8960*/  SHF.R.U32.HI R7, RZ, R11.reuse, R6 ;  /* 0x0000000bff077219 */ /* 0x080fe20000011606 */
[----:B------:R-:W-:Y:S01]  /*8970*/  IMAD.MOV.U32 R6, RZ, RZ, R19 ;  /* 0x000000ffff067224 */ /* 0x000fe200078e0013 */
[----:B------:R-:W-:Y:S01]  /*8980*/  SHF.L.U32 R24, R8, R11, RZ ;  /* 0x0000000b08187219 */ /* 0x000fe200000006ff */
[----:B------:R-:W0:Y:S01]  /*8990*/  LDC R28, c[0x0][0x638] ;  /* 0x00018e00ff1c7b82 */ /* 0x000e220000000800 */
[----:B------:R-:W-:-:S07]  /*89a0*/  LOP3.LUT R30, RZ, R10, RZ, 0x33, !PT ;  /* 0x0000000aff1e7212 */ /* 0x000fce00078e33ff */
[----:B------:R-:W0:Y:S01]  /*89b0*/  LDC R29, c[0x0][0x610] ;  /* 0x00018400ff1d7b82 */ /* 0x000e220000000800 */
[----:B---34-:R-:W-:Y:S05]  /*89c0*/  @!P0 BRA `(.L_x_262) ;  /* 0x0000000000288947 */ /* 0x018fea0003800000 */
[----:B------:R-:W3:Y:S02]  /*89d0*/  LDC R6, c[0x0][0x64c] ;  /* 0x00019300ff067b82 */ /* 0x000ee40000000800 */
[----:B---3--:R-:W-:-:S05]  /*89e0*/  IADD3 R11, P0, R19, R6, RZ ;  /* 0x00000006130b7210 */ /* 0x008fca0007f1e0ff */
        /* <DEDUP_REMOVED lines=8> */
.L_x_262:
[----:B------:R-:W-:Y:S01]  /*8a70*/  ISETP.NE.AND P0, PT, R2, 0x1, PT ;  /* 0x000000010200780c */ /* 0x000fe20003f05270 */
[----:B--2---:R-:W-:Y:S01]  /*8a80*/  VIADD R9, R21, 0xffffffff ;  /* 0xffffffff15097836 */ /* 0x004fe20000000000 */
[----:B-1----:R-:W-:Y:S01]  /*8a90*/  SHF.R.U64 R7, R6, R25, R7 ;  /* 0x0000001906077219 */ /* 0x002fe20000001207 */
[----:B------:R-:W-:Y:S01]  /*8aa0*/  IMAD.MOV R20, RZ, RZ, -R20 ;  /* 0x000000ffff147224 */ /* 0x000fe200078e0a14 */
[----:B------:R-:W-:Y:S02]  /*8ab0*/  LOP3.LUT R6, R15, R30, RZ, 0xc0, !PT ;  /* 0x0000001e0f067212 */ /* 0x000fe400078ec0ff */
[----:B------:R-:W-:Y:S01]  /*8ac0*/  LOP3.LUT R12, R12, R9, RZ, 0xc0, !PT ;  /* 0x000000090c0c7212 */ /* 0x000fe200078ec0ff */
[----:B------:R-:W-:Y:S02]  /*8ad0*/  IMAD.MOV R8, RZ, RZ, -R7 ;  /* 0x000000ffff087224 */ /* 0x000fe400078e0a07 */
[----:B------:R-:W-:Y:S02]  /*8ae0*/  IMAD R6, R24, R7, R6 ;  /* 0x0000000718067224 */ /* 0x000fe400078e0206 */
[----:B------:R-:W-:-:S02]  /*8af0*/  IMAD.MOV.U32 R9, RZ, RZ, 0x1 ;  /* 0x00000001ff097424 */ /* 0x000fc400078e00ff */
[----:B------:R-:W-:Y:S02]  /*8b00*/  @P0 IMAD R23, R22, R20, R5 ;  /* 0x0000001416170224 */ /* 0x000fe400078e0205 */
[----:B0-----:R-:W-:Y:S02]  /*8b10*/  IMAD R5, R8, R28, R19 ;  /* 0x0000001c08057224 */ /* 0x001fe400078e0213 */
[----:B------:R-:W-:Y:S02]  /*8b20*/  IMAD R19, R6, R29, R23 ;  /* 0x0000001d06137224 */ /* 0x000fe400078e0217 */
[----:B------:R-:W-:Y:S02]  /*8b30*/  IMAD R6, R5, R21, R12 ;  /* 0x0000001505067224 */ /* 0x000fe400078e020c */
[----:B------:R-:W-:-:S03]  /*8b40*/  IMAD.MOV.U32 R8, RZ, RZ, R14 ;  /* 0x000000ffff087224 */ /* 0x000fc600078e000e */
[----:B------:R-:W-:Y:S02]  /*8b50*/  SEL R20, R6, R19, !P0 ;  /* 0x0000001306147207 */ /* 0x000fe40004000000 */
[----:B------:R-:W-:-:S07]  /*8b60*/  SEL R19, R19, R6, !P0 ;  /* 0x0000000613137207 */ /* 0x000fce0004000000 */
.L_x_260:
[----:B------:R-:W-:-:S08]  /*8b70*/  NOP ;  /* 0x0000000000007918 */ /* 0x000fd00000000000 */
[----:B------:R-:W0:-:S00]  /*8b80*/  USETMAXREG.DEALLOC.CTAPOOL 0x28 ;  /* 0x00000028000079c8 */ /* 0x000e0000080e0500 */
[----:B0-----:R-:W-:-:S13]  /*8b90*/  ISETP.NE.AND P0, PT, R0, RZ, PT ;  /* 0x000000ff0000720c */ /* 0x001fda0003f05270 */
[----:B------:R-:W-:Y:S05]  /*8ba0*/  @P0 EXIT ;  /* 0x000000000000094d */ /* 0x000fea0003800000 */
[----:B------:R-:W-:Y:S01]  /*8bb0*/  LOP3.LUT P0, RZ, R9, 0xff, RZ, 0xc0, !PT ;  /* 0x000000ff09ff7812 */ /* 0x000fe2000780c0ff */
[----:B------:R-:W-:Y:S02]  /*8bc0*/  IMAD.MOV.U32 R0, RZ, RZ, 0x1 ;  /* 0x00000001ff007424 */ /* 0x000fe400078e00ff */
[----:B------:R-:W-:-:S10]  /*8bd0*/  IMAD.MOV.U32 R12, RZ, RZ, RZ ;  /* 0x000000ffff0c7224 */ /* 0x000fd400078e00ff */
[----:B------:R-:W-:Y:S05]  /*8be0*/  @!P0 BRA `(.L_x_263) ;  /* 0x0000000c001c8947 */ /* 0x000fea0003800000 */
[----:B------:R-:W0:Y:S01]  /*8bf0*/  LDC R0, c[0x0][0x28c] ;  /* 0x0000a300ff007b82 */ /* 0x000e220000000800 */
[----:B------:R-:W-:Y:S01]  /*8c00*/  LOP3.LUT P0, RZ, R3, 0x1f, RZ, 0xc0, !PT ;  /* 0x0000001f03ff7812 */ /* 0x000fe2000780c0ff */
[----:B------:R-:W-:Y:S01]  /*8c10*/  ULDC UR5, c[0x0][0x658] ;  /* 0x0001960000057ab9 */ /* 0x000fe20000000800 */
[----:B------:R-:W-:Y:S01]  /*8c20*/  UMOV UR6, 0xffffffff ;  /* 0xffffffff00067882 */ /* 0x000fe20000000000 */
[----:B------:R-:W-:Y:S01]  /*8c30*/  BSSY B0, `(.L_x_263) ;  /* 0x00000c2000007945 */ /* 0x000fe20003800000 */
[----:B------:R-:W-:Y:S01]  /*8c40*/  USHF.L.U32 UR6, UR6, UR5, URZ ;  /* 0x0000000506067299 */ /* 0x000fe2000800063f */
[C---:B------:R-:W-:Y:S01]  /*8c50*/  ISETP.NE.AND P2, PT, R4.reuse, RZ, PT ;  /* 0x000000ff0400720c */ /* 0x040fe20003f45270 */
[----:B------:R-:W-:Y:S01]  /*8c60*/  IMAD.MOV.U32 R13, RZ, RZ, 0x1 ;  /* 0x00000001ff0d7424 */ /* 0x000fe200078e00ff */
[----:B------:R-:W-:Y:S01]  /*8c70*/  ISETP.NE.OR P0, PT, R4, RZ, !P0 ;  /* 0x000000ff0400720c */ /* 0x000fe20004705670 */
[----:B------:R-:W-:Y:S01]  /*8c80*/  IMAD.MOV.U32 R12, RZ, RZ, RZ ;  /* 0x000000ffff0c7224 */ /* 0x000fe200078e00ff */
[----:B------:R-:W-:Y:S01]  /*8c90*/  LOP3.LUT R11, R18, 0x2, RZ, 0xfc, !PT ;  /* 0x00000002120b7812 */ /* 0x000fe200078efcff */
[----:B------:R-:W-:Y:S01]  /*8ca0*/  ULDC UR4, c[0x0][0x600] ;  /* 0x0001800000047ab9 */ /* 0x000fe20000000800 */
[----:B------:R-:W-:Y:S01]  /*8cb0*/  UMOV UR7, 0x1 ;  /* 0x0000000100077882 */ /* 0x000fe20000000000 */
[----:B------:R-:W-:-:S02]  /*8cc0*/  UIADD3 UR15, UR4, -0x1, URZ ;  /* 0xffffffff040f7890 */ /* 0x000fc4000fffe03f */
[----:B------:R-:W-:Y:S02]  /*8cd0*/  USHF.L.U32 UR17, UR7, UR5, URZ ;  /* 0x0000000507117299 */ /* 0x000fe4000800063f */
[----:B------:R-:W-:Y:S01]  /*8ce0*/  ULOP3.LUT UR16, URZ, UR6, URZ, 0x33, !UPT ;  /* 0x000000063f107292 */ /* 0x000fe2000f8e333f */
[----:B------:R-:W-:Y:S01]  /*8cf0*/  ULDC.64 UR20, c[0x0][0x198] ;  /* 0x0000660000147ab9 */ /* 0x000fe20000000a00 */
[----:B0-----:R-:W-:-:S05]  /*8d00*/  VIADD R0, R0, 0x1f ;  /* 0x0000001f00007836 */ /* 0x001fca0000000000 */
[----:B------:R-:W-:-:S04]  /*8d10*/  SHF.R.S32.HI R3, RZ, 0x1f, R0 ;  /* 0x0000001fff037819 */ /* 0x000fc80000011400 */
[----:B------:R-:W-:Y:S01]  /*8d20*/  LEA.HI R3, R3, R0, RZ, 0x5 ;  /* 0x0000000003037211 */ /* 0x000fe200078f28ff */
[----:B------:R-:W-:-:S03]  /*8d30*/  IMAD.MOV.U32 R0, RZ, RZ, 0x1 ;  /* 0x00000001ff007424 */ /* 0x000fc600078e00ff */
[----:B------:R-:W-:-:S05]  /*8d40*/  SHF.R.S32.HI R3, RZ, 0x5, R3 ;  /* 0x00000005ff037819 */ /* 0x000fca0000011403 */
[----:B------:R-:W-:-:S07]  /*8d50*/  VIADD R10, R3, 0x1 ;  /* 0x00000001030a7836 */ /* 0x000fce0000000000 */
.L_x_275:
[----:B------:R-:W-:-:S03]  /*8d60*/  UMOV UR4, 0xffffffff ;  /* 0xffffffff00047882 */ /* 0x000fc60000000000 */
[----:B------:R-:W-:Y:S05]  /*8d70*/  BRA.DIV UR4, `(.L_x_264) ;  /* 0x0000001604c07947 */ /* 0x000fea000b800000 */
[----:B------:R-:W-:-:S13]  /*8d80*/  ELECT P6, URZ, PT ;  /* 0x00000000003f782f */ /* 0x000fda00038c0000 */
.L_x_301:
[----:B------:R-:W0:Y:S01]  /*8d90*/  LDC R4, c[0x0][0x28c] ;  /* 0x0000a300ff047b82 */ /* 0x000e220000000800 */
[----:B------:R-:W-:Y:S01]  /*8da0*/  BSSY B1, `(.L_x_265) ;  /* 0x0000037000017945 */ /* 0x000fe20003800000 */
[----:B0-----:R-:W-:-:S13]  /*8db0*/  ISETP.LT.OR P6, PT, R4, 0x1, !P6 ;  /* 0x000000010400780c */ /* 0x001fda00077c1670 */
[----:B------:R-:W-:Y:S05]  /*8dc0*/  @P6 BRA `(.L_x_266) ;  /* 0x0000000000d06947 */ /* 0x000fea0003800000 */
[----:B------:R-:W-:Y:S02]  /*8dd0*/  IMAD R20, R20, 0x70, RZ ;  /* 0x0000007014147824 */ /* 0x000fe400078e02ff */
[----:B------:R-:W-:Y:S02]  /*8de0*/  IMAD.SHL.U32 R19, R19, 0x100, RZ ;  /* 0x0000010013137824 */ /* 0x000fe400078e00ff */
[----:B------:R-:W-:Y:S02]  /*8df0*/  IMAD.MOV.U32 R21, RZ, RZ, RZ ;  /* 0x000000ffff157224 */ /* 0x000fe400078e00ff */
[----:B------:R-:W-:Y:S02]  /*8e00*/  IMAD.MOV.U32 R4, RZ, RZ, R10 ;  /* 0x000000ffff047224 */ /* 0x000fe400078e000a */
[----:B------:R-:W-:Y:S02]  /*8e10*/  IMAD.MOV.U32 R5, RZ, RZ, R0 ;  /* 0x000000ffff057224 */ /* 0x000fe400078e0000 */
[----:B------:R-:W-:-:S07]  /*8e20*/  IMAD.MOV.U32 R6, RZ, RZ, R12 ;  /* 0x000000ffff067224 */ /* 0x000fce00078e000c */
.L_x_270:
[----:B------:R-:W0:Y:S01]  /*8e30*/  S2R R14, SR_CgaCtaId ;  /* 0x00000000000e7919 */ /* 0x000e220000008800 */
[----:B------:R-:W-:Y:S01]  /*8e40*/  MOV R7, 0x400 ;  /* 0x0000040000077802 */ /* 0x000fe20000000f00 */
[----:B------:R-:W1:Y:S03]  /*8e50*/  @!P2 LDC R9, c[0x0][0x500] ;  /* 0x00014000ff09ab82 */ /* 0x000e660000000800 */
[----:B0-----:R-:W-:Y:S02]  /*8e60*/  LEA R15, R14, R7, 0x18 ;  /* 0x000000070e0f7211 */ /* 0x001fe400078ec0ff */
[----:B------:R-:W-:-:S03]  /*8e70*/  SHF.L.U32 R7, R5, 0x1f, RZ ;  /* 0x0000001f05077819 */ /* 0x000fc600000006ff */
[----:B------:R-:W-:-:S04]  /*8e80*/  IMAD R14, R6, 0x8, R15 ;  /* 0x00000008060e7824 */ /* 0x000fc800078e020f */
[----:B------:R-:W0:Y:S02]  /*8e90*/  SYNCS.PHASECHK.TRANS64.TRYWAIT P1, [R14+URZ+0x98], R7 ;  /* 0x000098070e0075a7 */ /* 0x000e24000802017f */
[----:B01----:R-:W-:Y:S05]  /*8ea0*/  @!P1 BRA `(.L_x_267) ;  /* 0x0000001400949947 */ /* 0x003fea0003800000 */
.L_x_302:
[----:B0-----:R-:W-:Y:S01]  /*8eb0*/  PRMT R7, R11, 0x9910, RZ ;  /* 0x000099100b077816 */ /* 0x001fe200000000ff */
[----:B------:R0:W-:Y:S03]  /*8ec0*/  @!P2 SYNCS.ARRIVE.TRANS64 RZ, [R14+URZ], R9 ;  /* 0x000000090effa9a7 */ /* 0x0001e6000800003f */
[----:B------:R-:W-:-:S13]  /*8ed0*/  ISETP.NE.AND P1, PT, R7, 0x2, PT ;  /* 0x000000020700780c */ /* 0x000fda0003f25270 */
[----:B0-----:R-:W-:Y:S05]  /*8ee0*/  @P1 BRA `(.L_x_268) ;  /* 0x0000000000041947 */ /* 0x001fea0003800000 */
[----:B------:R-:W-:Y:S01]  /*8ef0*/  BPT.TRAP 0x1 ;  /* 0x000000040000795c */ /* 0x000fe20000300000 */
.L_x_268:
[----:B------:R-:W-:Y:S05]  /*8f00*/  @P0 BRA `(.L_x_269) ;  /* 0x0000000000040947 */ /* 0x000fea0003800000 */
[----:B------:R-:W-:Y:S01]  /*8f10*/  BPT.TRAP 0x1 ;  /* 0x000000040000795c */ /* 0x000fe20000300000 */
.L_x_269:
[--C-:B------:R-:W-:Y:S01]  /*8f20*/  IMAD R7, R6, 0x2000, R15.reuse ;  /* 0x0000200006077824 */ /* 0x100fe200078e020f */
[----:B------:R-:W-:Y:S01]  /*8f30*/  R2UR UR9, R14 ;  /* 0x000000000e0972ca */ /* 0x000fe200000e0000 */
[----:B------:R-:W-:Y:S01]  /*8f40*/  IMAD R15, R6, 0xe00, R15 ;  /* 0x00000e00060f7824 */ /* 0x000fe200078e020f */
[----:B------:R-:W-:Y:S01]  /*8f50*/  UIADD3 UR4, UP0, UR20, 0xf0, URZ ;  /* 0x000000f014047890 */ /* 0x000fe2000ff1e03f */
[----:B------:R-:W-:Y:S01]  /*8f60*/  VIADD R4, R4, 0xffffffff ;  /* 0xffffffff04047836 */ /* 0x000fe20000000000 */
[----:B------:R-:W-:Y:S01]  /*8f70*/  R2UR UR5, R7 ;  /* 0x00000000070572ca */ /* 0x000fe200000e0000 */
[----:B------:R-:W-:Y:S01]  /*8f80*/  UIADD3 UR22, UP1, UR20, 0x1f0, URZ ;  /* 0x000001f014167890 */ /* 0x000fe2000ff3e03f */
[----:B------:R-:W-:Y:S01]  /*8f90*/  R2UR UR8, R15 ;  /* 0x000000000f0872ca */ /* 0x000fe200000e0000 */
[----:B------:R-:W-:Y:S01]  /*8fa0*/  VIADD R6, R6, 0x1 ;  /* 0x0000000106067836 */ /* 0x000fe20000000000 */
[----:B------:R-:W-:Y:S01]  /*8fb0*/  R2UR UR11, R19 ;  /* 0x00000000130b72ca */ /* 0x000fe200000e0000 */
[----:B------:R-:W-:Y:S01]  /*8fc0*/  UIADD3.X UR23, URZ, UR21, URZ, UP1, !UPT ;  /* 0x000000153f177290 */ /* 0x000fe20008ffe43f */
[C---:B------:R-:W-:Y:S01]  /*8fd0*/  R2UR UR10, R21.reuse ;  /* 0x00000000150a72ca */ /* 0x040fe200000e0000 */
[----:B------:R-:W-:Y:S01]  /*8fe0*/  UMOV UR6, 0x0 ;  /* 0x0000000000067882 */ /* 0x000fe20000000000 */
[----:B------:R-:W-:Y:S01]  /*8ff0*/  R2UR UR12, R8 ;  /* 0x00000000080c72ca */ /* 0x000fe200000e0000 */
[----:B------:R-:W-:Y:S01]  /*9000*/  UMOV UR7, 0x10000000 ;  /* 0x1000000000077882 */ /* 0x000fe20000000000 */
[----:B------:R-:W-:Y:S01]  /*9010*/  R2UR UR18, R20 ;  /* 0x00000000141272ca */ /* 0x000fe200000e0000 */
[----:B------:R-:W-:Y:S01]  /*9020*/  VIADD R21, R21, 0x20 ;  /* 0x0000002015157836 */ /* 0x000fe20000000000 */
[----:B------:R-:W-:Y:S01]  /*9030*/  ISETP.GT.AND P3, PT, R4, 0x1, PT ;  /* 0x000000010400780c */ /* 0x000fe20003f64270 */
[----:B------:R-:W-:Y:S01]  /*9040*/  UIADD3 UR13, UR5, 0x200, URZ ;  /* 0x00000200050d7890 */ /* 0x000fe2000fffe03f */
[----:B------:R-:W-:Y:S01]  /*9050*/  ISETP.NE.AND P1, PT, R6, 0x13, PT ;  /* 0x000000130600780c */ /* 0x000fe20003f25270 */
[----:B------:R-:W-:-:S02]  /*9060*/  UIADD3.X UR5, URZ, UR21, URZ, UP0, !UPT ;  /* 0x000000153f057290 */ /* 0x000fc400087fe43f */
[----:B------:R-:W-:Y:S01]  /*9070*/  UIADD3 UR14, UR8, 0x26200, URZ ;  /* 0x00026200080e7890 */ /* 0x000fe2000fffe03f */
[----:B------:R-:W-:Y:S02]  /*9080*/  SEL R14, RZ, 0x1, P1 ;  /* 0x00000001ff0e7807 */ /* 0x000fe40000800000 */
[----:B------:R-:W-:Y:S01]  /*9090*/  UMOV UR8, UR13 ;  /* 0x0000000d00087c82 */ /* 0x000fe20008000000 */
[----:B------:R-:W-:Y:S02]  /*90a0*/  SEL R6, R6, RZ, P1 ;  /* 0x000000ff06067207 */ /* 0x000fe40000800000 */
[----:B------:R-:W-:Y:S01]  /*90b0*/  LOP3.LUT R5, R5, R14, RZ, 0x3c, !PT ;  /* 0x0000000e05057212 */ /* 0x000fe200078e3cff */
[----:B------:R0:W-:Y:S02]  /*90c0*/  UTMALDG.3D [UR8], [UR4], desc[UR6] ;  /* 0x00000608040075b4 */ /* 0x0001e40008011000 */
[----:B0-----:R-:W-:Y:S01]  /*90d0*/  UMOV UR8, UR14 ;  /* 0x0000000e00087c82 */ /* 0x001fe20008000000 */
[----:B------:R-:W-:-:S02]  /*90e0*/  UMOV UR11, UR18 ;  /* 0x00000012000b7c82 */ /* 0x000fc40008000000 */
[----:B------:R0:W-:Y:S02]  /*90f0*/  UTMALDG.3D [UR8], [UR22], desc[UR6] ;  /* 0x00000608160075b4 */ /* 0x0001e40008011000 */
[----:B0-----:R-:W-:Y:S05]  /*9100*/  @P3 BRA `(.L_x_270) ;  /* 0xfffffffc00483947 */ /* 0x001fea000383ffff */
.L_x_266:
[----:B------:R-:W-:Y:S05]  /*9110*/  BSYNC B1 ;  /* 0x0000000000017941 */ /* 0x000fea0003800000 */
.L_x_265:
[----:B------:R-:W-:Y:S01]  /*9120*/  LOP3.LUT P4, RZ, R13, 0xff, RZ, 0xc0, !PT ;  /* 0x000000ff0dff7812 */ /* 0x000fe2000788c0ff */
[C---:B------:R-:W-:Y:S01]  /*9130*/  IMAD.IADD R12, R3.reuse, 0x1, R12 ;  /* 0x00000001030c7824 */ /* 0x040fe200078e020c */
[----:B------:R-:W-:Y:S01]  /*9140*/  ULDC.64 UR4, c[0x0][0x650] ;  /* 0x0001940000047ab9 */ /* 0x000fe20000000a00 */
[C---:B------:R-:W-:Y:S01]  /*9150*/  ISETP.GE.U32.AND P3, PT, R3.reuse, 0x13, PT ;  /* 0x000000130300780c */ /* 0x040fe20003f66070 */
[----:B------:R-:W-:Y:S01]  /*9160*/  BSSY B1, `(.L_x_271) ;  /* 0x000006c000017945 */ /* 0x000fe20003800000 */
[C---:B------:R-:W-:Y:S01]  /*9170*/  IMAD.WIDE.U32 R4, R12.reuse, -0x50d79435, RZ ;  /* 0xaf286bcb0c047825 */ /* 0x040fe200078e00ff */
[C---:B------:R-:W-:Y:S02]  /*9180*/  ISETP.GT.U32.AND P1, PT, R12.reuse, 0x12, PT ;  /* 0x000000120c00780c */ /* 0x040fe40003f24070 */
[----:B------:R-:W-:Y:S01]  /*9190*/  PRMT R13, RZ, 0x7610, R13 ;  /* 0x00007610ff0d7816 */ /* 0x000fe2000000000d */
[----:B------:R-:W-:Y:S01]  /*91a0*/  IMAD.IADD R4, R12, 0x1, -R5 ;  /* 0x000000010c047824 */ /* 0x000fe200078e0a05 */
[----:B------:R-:W-:Y:S01]  /*91b0*/  ISETP.LT.U32.AND P1, PT, R3, 0x13, P1 ;  /* 0x000000130300780c */ /* 0x000fe20000f21070 */
[----:B------:R-:W-:-:S02]  /*91c0*/  IMAD.MOV.U32 R19, RZ, RZ, -0x1 ;  /* 0xffffffffff137424 */ /* 0x000fc400078e00ff */
[----:B------:R-:W0:Y:S01]  /*91d0*/  @P4 S2R R7, SR_CgaCtaId ;  /* 0x0000000000074919 */ /* 0x000e220000008800 */
[----:B------:R-:W-:Y:S01]  /*91e0*/  @P4 MOV R6, 0x400 ;  /* 0x0000040000064802 */ /* 0x000fe20000000f00 */
[----:B------:R-:W-:Y:S01]  /*91f0*/  IMAD.MOV.U32 R20, RZ, RZ, -0x1 ;  /* 0xffffffffff147424 */ /* 0x000fe200078e00ff */
[----:B------:R-:W-:Y:S01]  /*9200*/  LEA.HI R4, R4, R5, RZ, 0x1f ;  /* 0x0000000504047211 */ /* 0x000fe200078ff8ff */
[----:B------:R-:W-:-:S03]  /*9210*/  IMAD.MOV.U32 R8, RZ, RZ, -0x1 ;  /* 0xffffffffff087424 */ /* 0x000fc600078e00ff */
[--C-:B------:R-:W-:Y:S02]  /*9220*/  SHF.R.U32.HI R5, RZ, 0x4, R4.reuse ;  /* 0x00000004ff057819 */ /* 0x100fe40000011604 */
[----:B------:R-:W-:-:S03]  /*9230*/  PRMT R4, RZ, 0x7610, R4 ;  /* 0x00007610ff047816 */ /* 0x000fc60000000004 */
[----:B------:R-:W-:Y:S01]  /*9240*/  IMAD R12, R5, -0x13, R12 ;  /* 0xffffffed050c7824 */ /* 0x000fe200078e020c */
[----:B0-----:R-:W-:Y:S02]  /*9250*/  @P4 LEA R6, R7, R6, 0x18 ;  /* 0x0000000607064211 */ /* 0x001fe400078ec0ff */
[----:B------:R-:W-:Y:S02]  /*9260*/  SEL R7, RZ, 0x1, !P1 ;  /* 0x00000001ff077807 */ /* 0x000fe40004800000 */
[----:B------:R-:W-:Y:S01]  /*9270*/  IADD3 R16, P1, R16, UR36, RZ ;  /* 0x0000002410107c10 */ /* 0x000fe2000ff3e0ff */
[----:B------:R0:W-:Y:S01]  /*9280*/  @P4 SYNCS.ARRIVE.TRANS64.A1T0 RZ, [R6+URZ+0x148], RZ ;  /* 0x000148ff06ff49a7 */ /* 0x0001e2000810003f */
[----:B------:R-:W-:Y:S02]  /*9290*/  LOP3.LUT R0, R0, R7, RZ, 0x3c, !PT ;  /* 0x0000000700007212 */ /* 0x000fe400078e3cff */
[----:B------:R-:W-:Y:S02]  /*92a0*/  IADD3.X R17, R17, UR40, RZ, P1, !PT ;  /* 0x0000002811117c10 */ /* 0x000fe40008ffe4ff */
[----:B------:R-:W-:-:S02]  /*92b0*/  ISETP.GE.U32.AND P1, PT, R16, UR4, PT ;  /* 0x0000000410007c0c */ /* 0x000fc4000bf26070 */
[----:B------:R-:W-:Y:S02]  /*92c0*/  @P3 LOP3.LUT R0, R0, 0x1, R5, 0x78, !PT ;  /* 0x0000000100003812 */ /* 0x000fe400078e7805 */
[----:B------:R-:W-:-:S13]  /*92d0*/  ISETP.GE.U32.AND.EX P1, PT, R17, UR5, PT, P1 ;  /* 0x0000000511007c0c */ /* 0x000fda000bf26110 */
[----:B0-----:R-:W-:Y:S05]  /*92e0*/  @P1 BRA `(.L_x_272) ;  /* 0x00000004004c1947 */ /* 0x001fea0003800000 */
[----:B------:R-:W-:Y:S01]  /*92f0*/  ULDC.64 UR4, c[0x0][0x628] ;  /* 0x00018a0000047ab9 */ /* 0x000fe20000000a00 */
[----:B------:R-:W0:Y:S01]  /*9300*/  S2R R15, SR_CTAID.X ;  /* 0x00000000000f7919 */ /* 0x000e220000002500 */
[----:B------:R-:W-:Y:S01]  /*9310*/  ISETP.NE.U32.AND P1, PT, RZ, UR4, PT ;  /* 0x00000004ff007c0c */ /* 0x000fe2000bf25070 */
[----:B------:R-:W-:Y:S01]  /*9320*/  ULDC UR7, c[0x0][0x630] ;  /* 0x00018c0000077ab9 */ /* 0x000fe20000000800 */
[----:B------:R-:W-:Y:S01]  /*9330*/  IMAD.MOV.U32 R4, RZ, RZ, R16 ;  /* 0x000000ffff047224 */ /* 0x000fe200078e0010 */
[----:B------:R-:W1:Y:S01]  /*9340*/  S2R R14, SR_CTAID.Y ;  /* 0x00000000000e7919 */ /* 0x000e620000002600 */
[----:B------:R-:W-:Y:S01]  /*9350*/  ISETP.NE.AND.EX P1, PT, RZ, UR5, PT, P1 ;  /* 0x00000005ff007c0c */ /* 0x000fe2000bf25310 */
[----:B------:R-:W-:-:S12]  /*9360*/  IMAD.MOV.U32 R5, RZ, RZ, R17 ;  /* 0x000000ffff057224 */ /* 0x000fd800078e0011 */
[----:B------:R-:W-:Y:S05]  /*9370*/  @!P1 BRA `(.L_x_273) ;  /* 0x0000000000289947 */ /* 0x000fea0003800000 */
[----:B------:R-:W-:Y:S02]  /*9380*/  ULDC UR6, c[0x0][0x634] ;  /* 0x00018d0000067ab9 */ /* 0x000fe40000000800 */
[----:B------:R-:W-:-:S05]  /*9390*/  IADD3 R9, P1, R16, UR6, RZ ;  /* 0x0000000610097c10 */ /* 0x000fca000ff3e0ff */
[----:B------:R-:W-:-:S04]  /*93a0*/  IMAD.X R19, RZ, RZ, R17, P1 ;  /* 0x000000ffff137224 */ /* 0x000fc800008e0611 */
[----:B------:R-:W-:-:S04]  /*93b0*/  IMAD.WIDE.U32 R6, R19, UR4, RZ ;  /* 0x0000000413067c25 */ /* 0x000fc8000f8e00ff */
[----:B------:R-:W-:-:S04]  /*93c0*/  IMAD.WIDE.U32 R6, P1, R9, UR5, R6 ;  /* 0x0000000509067c25 */ /* 0x000fc8000f820006 */
[----:B------:R-:W-:-:S04]  /*93d0*/  IMAD.WIDE.U32 R8, R9, UR4, RZ ;  /* 0x0000000409087c25 */ /* 0x000fc8000f8e00ff */
[----:B------:R-:W-:Y:S01]  /*93e0*/  IMAD.X R5, RZ, RZ, RZ, P1 ;  /* 0x000000ffff057224 */ /* 0x000fe200008e06ff */
[----:B------:R-:W-:Y:S01]  /*93f0*/  IADD3 RZ, P1, R9, R6, RZ ;  /* 0x0000000609ff7210 */ /* 0x000fe20007f3e0ff */
[----:B------:R-:W-:-:S04]  /*9400*/  IMAD.MOV.U32 R4, RZ, RZ, R7 ;  /* 0x000000ffff047224 */ /* 0x000fc800078e0007 */
[----:B------:R-:W-:-:S08]  /*9410*/  IMAD.WIDE.U32.X R4, R19, UR5, R4, P1 ;  /* 0x0000000513047c25 */ /* 0x000fd000088e0404 */
.L_x_273:
[--C-:B------:R-:W-:Y:S01]  /*9420*/  SHF.R.U64 R8, R4, UR7, R5.reuse ;  /* 0x0000000704087c19 */ /* 0x100fe20008001205 */
[----:B------:R-:W-:Y:S01]  /*9430*/  ULDC.64 UR4, c[0x0][0x620] ;  /* 0x0001880000047ab9 */ /* 0x000fe20000000a00 */
[----:B------:R-:W-:Y:S01]  /*9440*/  SHF.R.U32.HI R4, RZ, UR7, R5 ;  /* 0x00000007ff047c19 */ /* 0x000fe20008011605 */
[----:B------:R-:W2:Y:S01]  /*9450*/  LDC R24, c[0x0][0x144] ;  /* 0x00005100ff187b82 */ /* 0x000ea20000000800 */
[----:B------:R-:W-:Y:S01]  /*9460*/  IADD3 R7, P1, RZ, -R8, RZ ;  /* 0x80000008ff077210 */ /* 0x000fe20007f3e0ff */
[----:B------:R-:W-:Y:S01]  /*9470*/  ULDC.64 UR8, c[0x0][0x640] ;  /* 0x0001900000087ab9 */ /* 0x000fe20000000a00 */
[----:B0-----:R-:W-:Y:S01]  /*9480*/  I2FP.F32.U32 R9, R15 ;  /* 0x0000000f00097245 */ /* 0x001fe20000201000 */
[----:B------:R-:W-:Y:S02]  /*9490*/  ULDC UR6, c[0x0][0x608] ;  /* 0x0001820000067ab9 */ /* 0x000fe40000000800 */
[----:B------:R-:W-:Y:S01]  /*94a0*/  IMAD.X R4, RZ, RZ, ~R4, P1 ;  /* 0x000000ffff047224 */ /* 0x000fe200008e0e04 */
[----:B------:R-:W-:Y:S01]  /*94b0*/  ISETP.NE.U32.AND P1, PT, RZ, UR8, PT ;  /* 0x00000008ff007c0c */ /* 0x000fe2000bf25070 */
[----:B------:R-:W0:Y:S02]  /*94c0*/  LDC R21, c[0x0][0x148] ;  /* 0x00005200ff157b82 */ /* 0x000e240000000800 */
[----:B------:R-:W-:Y:S01]  /*94d0*/  IMAD R6, R4, UR4, RZ ;  /* 0x0000000404067c24 */ /* 0x000fe2000f8e02ff */
[----:B------:R-:W-:Y:S01]  /*94e0*/  ISETP.NE.AND.EX P1, PT, RZ, UR9, PT, P1 ;  /* 0x00000009ff007c0c */ /* 0x000fe2000bf25310 */
[----:B------:R-:W-:Y:S01]  /*94f0*/  IMAD.WIDE.U32 R4, R7, UR4, R16 ;  /* 0x0000000407047c25 */ /* 0x000fe2000f8e0010 */
[----:B------:R-:W-:-:S03]  /*9500*/  ULDC UR4, c[0x0][0x150] ;  /* 0x0000540000047ab9 */ /* 0x000fc60000000800 */
[----:B------:R-:W-:Y:S02]  /*9510*/  IMAD R7, R7, UR5, R6 ;  /* 0x0000000507077c24 */ /* 0x000fe4000f8e0206 */
[----:B------:R-:W-:Y:S01]  /*9520*/  FMUL R6, R9, UR4 ;  /* 0x0000000409067c20 */ /* 0x000fe20008400000 */
[----:B------:R-:W-:Y:S01]  /*9530*/  ULDC UR4, c[0x0][0x618] ;  /* 0x0001860000047ab9 */ /* 0x000fe20000000800 */
[----:B------:R-:W-:Y:S01]  /*9540*/  ULDC UR5, c[0x0][0x154] ;  /* 0x0000550000057ab9 */ /* 0x000fe20000000800 */
[----:B------:R-:W-:-:S03]  /*9550*/  IMAD.IADD R5, R5, 0x1, R7 ;  /* 0x0000000105057824 */ /* 0x000fc600078e0207 */
[----:B------:R-:W3:Y:S02]  /*9560*/  F2I.U32.TRUNC.NTZ R6, R6 ;  /* 0x0000000600067305 */ /* 0x000ee4000020f000 */
[----:B------:R-:W-:Y:S02]  /*9570*/  SHF.R.U64 R9, R4, UR4, R5 ;  /* 0x0000000404097c19 */ /* 0x000fe40008001205 */
[----:B-1----:R-:W-:-:S05]  /*9580*/  I2FP.F32.U32 R4, R14 ;  /* 0x0000000e00047245 */ /* 0x002fca0000201000 */
[----:B------:R-:W-:Y:S01]  /*9590*/  FMUL R22, R4, UR5 ;  /* 0x0000000504167c20 */ /* 0x000fe20008400000 */
[----:B------:R-:W-:Y:S01]  /*95a0*/  SHF.R.U32.HI R4, RZ, UR4, R5 ;  /* 0x00000004ff047c19 */ /* 0x000fe20008011605 */
[----:B------:R-:W-:-:S03]  /*95b0*/  ULDC UR4, c[0x0][0x658] ;  /* 0x0001960000047ab9 */ /* 0x000fc60000000800 */
[--C-:B------:R-:W-:Y:S01]  /*95c0*/  SHF.R.U64 R20, R9, UR6, R4.reuse ;  /* 0x0000000609147c19 */ /* 0x100fe20008001204 */
[----:B------:R-:W1:Y:S01]  /*95d0*/  F2I.U32.TRUNC.NTZ R22, R22 ;  /* 0x0000001600167305 */ /* 0x000e62000020f000 */
[----:B------:R-:W-:Y:S01]  /*95e0*/  SHF.R.U32.HI R5, RZ, UR6, R4 ;  /* 0x00000006ff057c19 */ /* 0x000fe20008011604 */
[----:B---3--:R-:W-:-:S03]  /*95f0*/  IMAD.MOV R6, RZ, RZ, -R6 ;  /* 0x000000ffff067224 */ /* 0x008fc600078e0a06 */
[----:B------:R-:W-:Y:S01]  /*9600*/  SHF.R.U64 R19, R20, UR4, R5 ;  /* 0x0000000414137c19 */ /* 0x000fe20008001205 */
[----:B--2---:R-:W-:Y:S01]  /*9610*/  IMAD R15, R24, R6, R15 ;  /* 0x00000006180f7224 */ /* 0x004fe200078e020f */
[----:B------:R-:W-:-:S03]  /*9620*/  SHF.R.U32.HI R23, RZ, UR4, R5 ;  /* 0x00000004ff177c19 */ /* 0x000fc60008011605 */
[----:B------:R-:W-:Y:S02]  /*9630*/  IMAD.MOV.U32 R4, RZ, RZ, R19 ;  /* 0x000000ffff047224 */ /* 0x000fe400078e0013 */
[----:B------:R-:W-:Y:S01]  /*9640*/  IMAD.MOV.U32 R5, RZ, RZ, R23 ;  /* 0x000000ffff057224 */ /* 0x000fe200078e0017 */
[----:B-1----:R-:W-:Y:S06]  /*9650*/  @!P1 BRA `(.L_x_274) ;  /* 0x0000000000289947 */ /* 0x002fec0003800000 */
[----:B------:R-:W-:Y:S02]  /*9660*/  ULDC UR4, c[0x0][0x64c] ;  /* 0x0001930000047ab9 */ /* 0x000fe40000000800 */
[----:B------:R-:W-:-:S05]  /*9670*/  IADD3 R5, P1, R19, UR4, RZ ;  /* 0x0000000413057c10 */ /* 0x000fca000ff3e0ff */
[----:B------:R-:W-:-:S04]  /*9680*/  IMAD.X R23, RZ, RZ, R23, P1 ;  /* 0x000000ffff177224 */ /* 0x000fc800008e0617 */
[----:B------:R-:W-:-:S04]  /*9690*/  IMAD.WIDE.U32 R6, R23, UR8, RZ ;  /* 0x0000000817067c25 */ /* 0x000fc8000f8e00ff */
[----:B------:R-:W-:-:S04]  /*96a0*/  IMAD.WIDE.U32 R6, P1, R5, UR9, R6 ;  /* 0x0000000905067c25 */ /* 0x000fc8000f820006 */
[----:B------:R-:W-:-:S04]  /*96b0*/  IMAD.WIDE.U32 R4, R5, UR8, RZ ;  /* 0x0000000805047c25 */ /* 0x000fc8000f8e00ff */
[----:B------:R-:W-:Y:S01]  /*96c0*/  IMAD.MOV.U32 R4, RZ, RZ, R7 ;  /* 0x000000ffff047224 */ /* 0x000fe200078e0007 */
[----:B------:R-:W-:Y:S01]  /*96d0*/  IADD3 RZ, P3, R5, R6, RZ ;  /* 0x0000000605ff7210 */ /* 0x000fe20007f7e0ff */
[----:B------:R-:W-:-:S04]  /*96e0*/  IMAD.X R5, RZ, RZ, RZ, P1 ;  /* 0x000000ffff057224 */ /* 0x000fc800008e06ff */
[----:B------:R-:W-:-:S08]  /*96f0*/  IMAD.WIDE.U32.X R4, R23, UR9, R4, P3 ;  /* 0x0000000917047c25 */ /* 0x000fd000098e0404 */
.L_x_274:
[----:B------:R-:W-:Y:S01]  /*9700*/  ISETP.NE.AND P1, PT, R2, 0x1, PT ;  /* 0x000000010200780c */ /* 0x000fe20003f25270 */
[----:B------:R-:W-:Y:S01]  /*9710*/  ULDC UR4, c[0x0][0x648] ;  /* 0x0001920000047ab9 */ /* 0x000fe20000000800 */
[----:B------:R-:W-:Y:S01]  /*9720*/  LOP3.LUT R20, R20, UR16, RZ, 0xc0, !PT ;  /* 0x0000001014147c12 */ /* 0x000fe2000f8ec0ff */
[----:B------:R-:W-:Y:S01]  /*9730*/  IMAD.MOV R22, RZ, RZ, -R22 ;  /* 0x000000ffff167224 */ /* 0x000fe200078e0a16 */
[----:B------:R-:W-:Y:S01]  /*9740*/  SHF.R.U64 R5, R4, UR4, R5 ;  /* 0x0000000404057c19 */ /* 0x000fe20008001205 */
[----:B------:R-:W-:Y:S01]  /*9750*/  ULDC UR4, c[0x0][0x638] ;  /* 0x00018e0000047ab9 */ /* 0x000fe20000000800 */
[----:B------:R-:W-:Y:S01]  /*9760*/  LOP3.LUT R6, R9, UR15, RZ, 0xc0, !PT ;  /* 0x0000000f09067c12 */ /* 0x000fe2000f8ec0ff */
[----:B------:R-:W-:Y:S02]  /*9770*/  ULDC UR5, c[0x0][0x610] ;  /* 0x0001840000057ab9 */ /* 0x000fe40000000800 */
[----:B------:R-:W-:Y:S02]  /*9780*/  IMAD.MOV R4, RZ, RZ, -R5 ;  /* 0x000000ffff047224 */ /* 0x000fe400078e0a05 */
[----:B------:R-:W-:-:S02]  /*9790*/  IMAD R20, R5, UR17, R20 ;  /* 0x0000001105147c24 */ /* 0x000fc4000f8e0214 */
[----:B0-----:R-:W-:Y:S02]  /*97a0*/  @P1 IMAD R15, R21, R22, R14 ;  /* 0x00000016150f1224 */ /* 0x001fe400078e020e */
[----:B------:R-:W-:Y:S01]  /*97b0*/  IMAD R19, R4, UR4, R19 ;  /* 0x0000000404137c24 */ /* 0x000fe2000f8e0213 */
[----:B------:R-:W-:Y:S01]  /*97c0*/  ULDC UR4, c[0x0][0x600] ;  /* 0x0001800000047ab9 */ /* 0x000fe20000000800 */
[----:B------:R-:W-:Y:S02]  /*97d0*/  IMAD R15, R20, UR5, R15 ;  /* 0x00000005140f7c24 */ /* 0x000fe4000f8e020f */
[----:B------:R-:W-:Y:S02]  /*97e0*/  IMAD R6, R19, UR4, R6 ;  /* 0x0000000413067c24 */ /* 0x000fe4000f8e0206 */
[----:B------:R-:W-:-:S03]  /*97f0*/  IMAD.MOV.U32 R4, RZ, RZ, 0x1 ;  /* 0x00000001ff047424 */ /* 0x000fc600078e00ff */
[----:B------:R-:W-:Y:S02]  /*9800*/  SEL R20, R6, R15, !P1 ;  /* 0x0000000f06147207 */ /* 0x000fe40004800000 */
[----:B------:R-:W-:-:S07]  /*9810*/  SEL R19, R15, R6, !P1 ;  /* 0x000000060f137207 */ /* 0x000fce0004800000 */
.L_x_272:
[----:B------:R-:W-:Y:S05]  /*9820*/  BSYNC B1 ;  /* 0x0000000000017941 */ /* 0x000fea0003800000 */
.L_x_271:
[----:B------:R-:W-:-:S13]  /*9830*/  LOP3.LUT P1, RZ, R4, 0xff, RZ, 0xc0, !PT ;  /* 0x000000ff04ff7812 */ /* 0x000fda000782c0ff */
[----:B------:R-:W-:Y:S05]  /*9840*/  @P1 BRA `(.L_x_275) ;  /* 0xfffffff400441947 */ /* 0x000fea000383ffff */
[----:B------:R-:W-:Y:S05]  /*9850*/  BSYNC B0 ;  /* 0x0000000000007941 */ /* 0x000fea0003800000 */
.L_x_263:
[----:B------:R-:W-:-:S03]  /*9860*/  UMOV UR4, 0xffffffff ;  /* 0xffffffff00047882 */ /* 0x000fc60000000000 */
[----:B------:R-:W-:Y:S05]  /*9870*/  BRA.DIV UR4, `(.L_x_276) ;  /* 0x0000000e04347947 */ /* 0x000fea000b800000 */
[----:B------:R-:W-:-:S13]  /*9880*/  ELECT P6, URZ, PT ;  /* 0x00000000003f782f */ /* 0x000fda00038c0000 */
.L_x_305:
[----:B------:R-:W-:Y:S04]  /*9890*/  BSSY B0, `(.L_x_277) ;  /* 0x00000b2000007945 */ /* 0x000fe80003800000 */
[----:B------:R-:W-:Y:S05]  /*98a0*/  @!P6 BRA `(.L_x_278) ;  /* 0x0000000800c0e947 */ /* 0x000fea0003800000 */
[----:B------:R-:W-:-:S04]  /*98b0*/  LOP3.LUT R18, R18, 0x2, RZ, 0xfc, !PT ;  /* 0x0000000212127812 */ /* 0x000fc800078efcff */
[----:B------:R-:W-:-:S13]  /*98c0*/  ISETP.NE.AND P0, PT, R18, 0x3, PT ;  /* 0x000000031200780c */ /* 0x000fda0003f05270 */
[----:B------:R-:W-:Y:S05]  /*98d0*/  @!P0 BRA `(.L_x_279) ;  /* 0x0000000000048947 */ /* 0x000fea0003800000 */
[----:B------:R-:W-:Y:S01]  /*98e0*/  BPT.TRAP 0x1 ;  /* 0x000000040000795c */ /* 0x000fe20000300000 */
.L_x_279:
[----:B------:R-:W0:Y:S01]  /*98f0*/  S2R R3, SR_CgaCtaId ;  /* 0x0000000000037919 */ /* 0x000e220000008800 */
[----:B------:R-:W-:-:S04]  /*9900*/  MOV R2, 0x400 ;  /* 0x0000040000027802 */ /* 0x000fc80000000f00 */
[----:B0-----:R-:W-:Y:S02]  /*9910*/  LEA R3, R3, R2, 0x18 ;  /* 0x0000000203037211 */ /* 0x001fe400078ec0ff */
[----:B------:R-:W-:-:S03]  /*9920*/  SHF.L.U32 R2, R0, 0x1f, RZ ;  /* 0x0000001f00027819 */ /* 0x000fc600000006ff */
[----:B------:R-:W-:-:S04]  /*9930*/  VIADD R3, R3, 0x98 ;  /* 0x0000009803037836 */ /* 0x000fc80000000000 */
[C---:B------:R-:W-:Y:S02]  /*9940*/  IMAD R7, R12.reuse, 0x8, R3 ;  /* 0x000000080c077824 */ /* 0x040fe400078e0203 */
[----:B------:R-:W-:Y:S02]  /*9950*/  VIADD R12, R12, 0x1 ;  /* 0x000000010c0c7836 */ /* 0x000fe40000000000 */
[----:B------:R-:W0:Y:S03]  /*9960*/  SYNCS.PHASECHK.TRANS64.TRYWAIT P0, [R7+URZ], R2 ;  /* 0x00000002070075a7 */ /* 0x000e26000800017f */
[----:B------:R-:W-:-:S04]  /*9970*/  ISETP.NE.AND P1, PT, R12, 0x13, PT ;  /* 0x000000130c00780c */ /* 0x000fc80003f25270 */
[----:B------:R-:W-:Y:S02]  /*9980*/  SEL R5, RZ, 0x1, P1 ;  /* 0x00000001ff057807 */ /* 0x000fe40000800000 */
[----:B------:R-:W-:Y:S02]  /*9990*/  SEL R12, R12, RZ, P1 ;  /* 0x000000ff0c0c7207 */ /* 0x000fe40000800000 */
[----:B------:R-:W-:-:S03]  /*99a0*/  LOP3.LUT R5, R0, R5, RZ, 0x3c, !PT ;  /* 0x0000000500057212 */ /* 0x000fc600078e3cff */
[----:B------:R-:W-:Y:S01]  /*99b0*/  IMAD R9, R12, 0x8, R3 ;  /* 0x000000080c097824 */ /* 0x000fe200078e0203 */
[----:B------:R-:W-:Y:S01]  /*99c0*/  SHF.L.U32 R4, R5, 0x1f, RZ ;  /* 0x0000001f05047819 */ /* 0x000fe200000006ff */
[----:B0-----:R-:W-:Y:S06]  /*99d0*/  @!P0 BRA `(.L_x_280) ;  /* 0x0000000800fc8947 */ /* 0x001fec0003800000 */
.L_x_306:
[----:B------:R-:W1:Y:S01]  /*99e0*/  SYNCS.PHASECHK.TRANS64.TRYWAIT P0, [R9+URZ], R4 ;  /* 0x00000004090075a7 */ /* 0x000e62000800017f */
[----:B------:R-:W-:-:S05]  /*99f0*/  VIADD R0, R12, 0x1 ;  /* 0x000000010c007836 */ /* 0x000fca0000000000 */
[----:B------:R-:W-:-:S04]  /*9a00*/  ISETP.NE.AND P1, PT, R0, 0x13, PT ;  /* 0x000000130000780c */ /* 0x000fc80003f25270 */
[----:B0-----:R-:W-:Y:S02]  /*9a10*/  SEL R2, RZ, 0x1, P1 ;  /* 0x00000001ff027807 */ /* 0x001fe40000800000 */
[----:B------:R-:W-:Y:S02]  /*9a20*/  SEL R0, R0, RZ, P1 ;  /* 0x000000ff00007207 */ /* 0x000fe40000800000 */
[----:B------:R-:W-:-:S03]  /*9a30*/  LOP3.LUT R7, R5, R2, RZ, 0x3c, !PT ;  /* 0x0000000205077212 */ /* 0x000fc600078e3cff */
[----:B------:R-:W-:Y:S01]  /*9a40*/  IMAD R6, R0, 0x8, R3 ;  /* 0x0000000800067824 */ /* 0x000fe200078e0203 */
[----:B------:R-:W-:Y:S01]  /*9a50*/  SHF.L.U32 R5, R7, 0x1f, RZ ;  /* 0x0000001f07057819 */ /* 0x000fe200000006ff */
[----:B-1----:R-:W-:Y:S06]  /*9a60*/  @!P0 BRA `(.L_x_281) ;  /* 0x0000000800ec8947 */ /* 0x002fec0003800000 */
.L_x_307:
[----:B------:R-:W1:Y:S01]  /*9a70*/  SYNCS.PHASECHK.TRANS64.TRYWAIT P0, [R6+URZ], R5 ;  /* 0x00000005060075a7 */ /* 0x000e62000800017f */
[----:B------:R-:W-:-:S05]  /*9a80*/  VIADD R0, R0, 0x1 ;  /* 0x0000000100007836 */ /* 0x000fca0000000000 */
[----:B------:R-:W-:-:S04]  /*9a90*/  ISETP.NE.AND P1, PT, R0, 0x13, PT ;  /* 0x000000130000780c */ /* 0x000fc80003f25270 */
[----:B------:R-:W-:Y:S02]  /*9aa0*/  SEL R2, RZ, 0x1, P1 ;  /* 0x00000001ff027807 */ /* 0x000fe40000800000 */
[----:B------:R-:W-:Y:S02]  /*9ab0*/  SEL R0, R0, RZ, P1 ;  /* 0x000000ff00007207 */ /* 0x000fe40000800000 */
[----:B------:R-:W-:-:S03]  /*9ac0*/  LOP3.LUT R7, R7, R2, RZ, 0x3c, !PT ;  /* 0x0000000207077212 */ /* 0x000fc600078e3cff */
[----:B0-----:R-:W-:Y:S01]  /*9ad0*/  IMAD R9, R0, 0x8, R3 ;  /* 0x0000000800097824 */ /* 0x001fe200078e0203 */
[----:B------:R-:W-:Y:S01]  /*9ae0*/  SHF.L.U32 R4, R7, 0x1f, RZ ;  /* 0x0000001f07047819 */ /* 0x000fe200000006ff */
[----:B-1----:R-:W-:Y:S06]  /*9af0*/  @!P0 BRA `(.L_x_282) ;  /* 0x0000000800dc8947 */ /* 0x002fec0003800000 */
.L_x_308:
        /* <DEDUP_REMOVED lines=9> */
.L_x_309:
        /* <DEDUP_REMOVED lines=9> */
.L_x_310:
        /* <DEDUP_REMOVED lines=9> */
.L_x_311:
        /* <DEDUP_REMOVED lines=9> */
.L_x_312:
        /* <DEDUP_REMOVED lines=9> */
.L_x_313:
        /* <DEDUP_REMOVED lines=9> */
.L_x_314:
        /* <DEDUP_REMOVED lines=9> */
.L_x_315:
        /* <DEDUP_REMOVED lines=9> */
.L_x_316:
        /* <DEDUP_REMOVED lines=9> */
.L_x_317:
        /* <DEDUP_REMOVED lines=9> */
.L_x_318:
        /* <DEDUP_REMOVED lines=9> */
.L_x_319:
        /* <DEDUP_REMOVED lines=9> */
.L_x_320:
        /* <DEDUP_REMOVED lines=9> */
.L_x_321:
        /* <DEDUP_REMOVED lines=9> */
.L_x_322:
[----:B------:R-:W1:Y:S01]  /*a2e0*/  SYNCS.PHASECHK.TRANS64.TRYWAIT P0, [R9+URZ], R4 ;  /* 0x00000004090075a7 */ /* 0x000e62000800017f */
[----:B------:R-:W-:-:S05]  /*a2f0*/  VIADD R0, R0, 0x1 ;  /* 0x0000000100007836 */ /* 0x000fca0000000000 */
[----:B------:R-:W-:-:S04]  /*a300*/  ISETP.NE.AND P1, PT, R0, 0x13, PT ;  /* 0x000000130000780c */ /* 0x000fc80003f25270 */
[----:B------:R-:W-:Y:S02]  /*a310*/  SEL R2, RZ, 0x1, P1 ;  /* 0x00000001ff027807 */ /* 0x000fe40000800000 */
[----:B------:R-:W-:Y:S02]  /*a320*/  SEL R0, R0, RZ, P1 ;  /* 0x000000ff00007207 */ /* 0x000fe40000800000 */
[----:B------:R-:W-:Y:S01]  /*a330*/  LOP3.LUT R2, R7, R2, RZ, 0x3c, !PT ;  /* 0x0000000207027212 */ /* 0x000fe200078e3cff */
[----:B-1----:R-:W-:Y:S06]  /*a340*/  @!P0 BRA `(.L_x_297) ;  /* 0x0000000400f48947 */ /* 0x002fec0003800000 */
.L_x_323:
[----:B------:R-:W-:Y:S01]  /*a350*/  IMAD R3, R0, 0x8, R3 ;  /* 0x0000000800037824 */ /* 0x000fe200078e0203 */
[----:B------:R-:W-:-:S07]  /*a360*/  SHF.L.U32 R0, R2, 0x1f, RZ ;  /* 0x0000001f02007819 */ /* 0x000fce00000006ff */
.L_x_298:
[----:B--2---:R2:W3:Y:S02]  /*a370*/  SYNCS.PHASECHK.TRANS64.TRYWAIT P0, [R3+URZ], R0 ;  /* 0x00000000030075a7 */ /* 0x0044e4000800017f */
[----:B---3--:R-:W-:Y:S05]  /*a380*/  @!P0 NANOSLEEP.SYNCS 0x989680 ;  /* 0x009896800000895d */ /* 0x008fea0003900000 */
[----:B------:R-:W3:Y:S02]  /*a390*/  @!P0 SYNCS.PHASECHK.TRANS64 P0, [R3+URZ], R0 ;  /* 0x00000000030085a7 */ /* 0x000ee4000800007f */
[----:B---3--:R-:W-:Y:S05]  /*a3a0*/  @!P0 BRA `(.L_x_298) ;  /* 0xfffffffc00f08947 */ /* 0x008fea000383ffff */
.L_x_278:
[----:B------:R-:W-:Y:S05]  /*a3b0*/  BSYNC B0 ;  /* 0x0000000000007941 */ /* 0x000fea0003800000 */
.L_x_277:
[----:B------:R-:W-:Y:S05]  /*a3c0*/  EXIT ;  /* 0x000000000000794d */ /* 0x000fea0003800000 */
.L_x_18:
[----:B-1----:R1:W2:Y:S02]  /*a3d0*/  SYNCS.PHASECHK.TRANS64.TRYWAIT P1, [R3+URZ], R0 ;  /* 0x00000000030075a7 */ /* 0x0022a4000802017f */
[----:B--2---:R-:W-:Y:S05]  /*a3e0*/  @!P1 NANOSLEEP.SYNCS 0x989680 ;  /* 0x009896800000995d */ /* 0x004fea0003900000 */
[----:B------:R-:W2:Y:S02]  /*a3f0*/  @!P1 SYNCS.PHASECHK.TRANS64 P1, [R3+URZ], R0 ;  /* 0x00000000030095a7 */ /* 0x000ea4000802007f */
[----:B--2---:R-:W-:Y:S05]  /*a400*/  @!P1 BRA `(.L_x_18) ;  /* 0xfffffffc00f09947 */ /* 0x004fea000383ffff */
[----:B------:R-:W-:Y:S05]  /*a410*/  BRA `(.L_x_17) ;  /* 0xffffff7000987947 */ /* 0x000fea000383ffff */
.L_x_23:
[----:B-1----:R-:W-:-:S04]  /*a420*/  IMAD.U32 R4, RZ, RZ, UR4 ;  /* 0x00000004ff047e24 */ /* 0x002fc8000f8e00ff */
[----:B------:R1:W2:Y:S03]  /*a430*/  SYNCS.PHASECHK.TRANS64.TRYWAIT P1, [R4+URZ], R3 ;  /* 0x00000003040075a7 */ /* 0x0002a6000802017f */
[----:B--2---:R-:W-:Y:S05]  /*a440*/  @!P1 NANOSLEEP.SYNCS 0x989680 ;  /* 0x009896800000995d */ /* 0x004fea0003900000 */
[----:B------:R-:W2:Y:S02]  /*a450*/  @!P1 SYNCS.PHASECHK.TRANS64 P1, [R4+URZ], R3 ;  /* 0x00000003040095a7 */ /* 0x000ea4000802007f */
[----:B--2---:R-:W-:Y:S05]  /*a460*/  @!P1 BRA `(.L_x_23) ;  /* 0xfffffffc00ec9947 */ /* 0x004fea000383ffff */
[----:B------:R-:W-:Y:S05]  /*a470*/  BRA `(.L_x_22) ;  /* 0xffffff7800447947 */ /* 0x000fea000383ffff */
.L_x_264:
[----:B------:R-:W-:Y:S01]  /*a480*/  BSSY B1, `(.L_x_299) ;  /* 0x0000006000017945 */ /* 0x000fe20003800000 */
[----:B------:R-:W-:-:S07]  /*a490*/  IMAD.MOV.U32 R15, RZ, RZ, -0x1 ;  /* 0xffffffffff0f7424 */ /* 0x000fce00078e00ff */
[----:B------:R-:W-:Y:S05]  /*a4a0*/  WARPSYNC.COLLECTIVE R15, `(.L_x_300) ;  /* 0x000000000f0c7348 */ /* 0x000fea0003c00000 */
[----:B------:R-:W-:Y:S02]  /*a4b0*/  ELECT P6, UR62, PT ;  /* 0x00000000003e782f */ /* 0x000fe400038c0000 */
[----:B------:R-:W-:Y:S01]  /*a4c0*/  MOV R14, UR62 ;  /* 0x0000003e000e7c02 */ /* 0x000fe20008000f00 */
[----:B------:R-:W-:Y:S10]  /*a4d0*/  ENDCOLLECTIVE ;  /* 0x000000000000791b */ /* 0x000ff40003800000 */
.L_x_300:
[----:B------:R-:W-:Y:S05]  /*a4e0*/  BSYNC B1 ;  /* 0x0000000000017941 */ /* 0x000fea0003800000 */
.L_x_299:
[----:B------:R-:W-:Y:S05]  /*a4f0*/  BRA `(.L_x_301) ;  /* 0xffffffe800247947 */ /* 0x000fea000383ffff */
.L_x_267:
[----:B0-----:R0:W1:Y:S02]  /*a500*/  SYNCS.PHASECHK.TRANS64.TRYWAIT P1, [R14+URZ+0x98], R7 ;  /* 0x000098070e0075a7 */ /* 0x001064000802017f */
[----:B-1----:R-:W-:Y:S05]  /*a510*/  @!P1 NANOSLEEP.SYNCS 0x989680 ;  /* 0x009896800000995d */ /* 0x002fea0003900000 */
[----:B------:R-:W1:Y:S02]  /*a520*/  @!P1 SYNCS.PHASECHK.TRANS64 P1, [R14+URZ+0x98], R7 ;  /* 0x000098070e0095a7 */ /* 0x000e64000802007f */
[----:B-1----:R-:W-:Y:S05]  /*a530*/  @!P1 BRA `(.L_x_267) ;  /* 0xfffffffc00f09947 */ /* 0x002fea000383ffff */
[----:B------:R-:W-:Y:S05]  /*a540*/  BRA `(.L_x_302) ;  /* 0xffffffe800587947 */ /* 0x000fea000383ffff */
.L_x_276:
[----:B------:R-:W-:Y:S01]  /*a550*/  BSSY B0, `(.L_x_303) ;  /* 0x0000006000007945 */ /* 0x000fe20003800000 */
[----:B------:R-:W-:-:S07]  /*a560*/  IMAD.MOV.U32 R15, RZ, RZ, -0x1 ;  /* 0xffffffffff0f7424 */ /* 0x000fce00078e00ff */
[----:B------:R-:W-:Y:S05]  /*a570*/  WARPSYNC.COLLECTIVE R15, `(.L_x_304) ;  /* 0x000000000f0c7348 */ /* 0x000fea0003c00000 */
[----:B------:R-:W-:Y:S02]  /*a580*/  ELECT P6, UR62, PT ;  /* 0x00000000003e782f */ /* 0x000fe400038c0000 */
[----:B------:R-:W-:Y:S01]  /*a590*/  MOV R14, UR62 ;  /* 0x0000003e000e7c02 */ /* 0x000fe20008000f00 */
[----:B------:R-:W-:Y:S10]  /*a5a0*/  ENDCOLLECTIVE ;  /* 0x000000000000791b */ /* 0x000ff40003800000 */
.L_x_304:
[----:B------:R-:W-:Y:S05]  /*a5b0*/  BSYNC B0 ;  /* 0x0000000000007941 */ /* 0x000fea0003800000 */
.L_x_303:
[----:B------:R-:W-:Y:S05]  /*a5c0*/  BRA `(.L_x_305) ;  /* 0xfffffff000b07947 */ /* 0x000fea000383ffff */
.L_x_280:
[----:B0-----:R0:W1:Y:S02]  /*a5d0*/  SYNCS.PHASECHK.TRANS64.TRYWAIT P0, [R7+URZ], R2 ;  /* 0x00000002070075a7 */ /* 0x001064000800017f */
[----:B-1----:R-:W-:Y:S05]  /*a5e0*/  @!P0 NANOSLEEP.SYNCS 0x989680 ;  /* 0x009896800000895d */ /* 0x002fea0003900000 */
[----:B------:R-:W1:Y:S02]  /*a5f0*/  @!P0 SYNCS.PHASECHK.TRANS64 P0, [R7+URZ], R2 ;  /* 0x00000002070085a7 */ /* 0x000e64000800007f */
[----:B-1----:R-:W-:Y:S05]  /*a600*/  @!P0 BRA `(.L_x_280) ;  /* 0xfffffffc00f08947 */ /* 0x002fea000383ffff */
[----:B------:R-:W-:Y:S05]  /*a610*/  BRA `(.L_x_306) ;  /* 0xfffffff000f07947 */ /* 0x000fea000383ffff */
.L_x_281:
[----:B0-----:R0:W1:Y:S02]  /*a620*/  SYNCS.PHASECHK.TRANS64.TRYWAIT P0, [R9+URZ], R4 ;  /* 0x00000004090075a7 */ /* 0x001064000800017f */
[----:B-1----:R-:W-:Y:S05]  /*a630*/  @!P0 NANOSLEEP.SYNCS 0x989680 ;  /* 0x009896800000895d */ /* 0x002fea0003900000 */
[----:B------:R-:W1:Y:S02]  /*a640*/  @!P0 SYNCS.PHASECHK.TRANS64 P0, [R9+URZ], R4 ;  /* 0x00000004090085a7 */ /* 0x000e64000800007f */
[----:B-1----:R-:W-:Y:S05]  /*a650*/  @!P0 BRA `(.L_x_281) ;  /* 0xfffffffc00f08947 */ /* 0x002fea000383ffff */
[----:B------:R-:W-:Y:S05]  /*a660*/  BRA `(.L_x_307) ;  /* 0xfffffff400007947 */ /* 0x000fea000383ffff */
.L_x_282:
[----:B0-----:R0:W1:Y:S02]  /*a670*/  SYNCS.PHASECHK.TRANS64.TRYWAIT P0, [R6+URZ], R5 ;  /* 0x00000005060075a7 */ /* 0x001064000800017f */
[----:B-1----:R-:W-:Y:S05]  /*a680*/  @!P0 NANOSLEEP.SYNCS 0x989680 ;  /* 0x009896800000895d */ /* 0x002fea0003900000 */
[----:B------:R-:W1:Y:S02]  /*a690*/  @!P0 SYNCS.PHASECHK.TRANS64 P0, [R6+URZ], R5 ;  /* 0x00000005060085a7 */ /* 0x000e64000800007f */
[----:B-1----:R-:W-:Y:S05]  /*a6a0*/  @!P0 BRA `(.L_x_282) ;  /* 0xfffffffc00f08947 */ /* 0x002fea000383ffff */
[----:B------:R-:W-:Y:S05]  /*a6b0*/  BRA `(.L_x_308) ;  /* 0xfffffff400107947 */ /* 0x000fea000383ffff */
.L_x_283:
[----:B0-----:R0:W1:Y:S02]  /*a6c0*/  SYNCS.PHASECHK.TRANS64.TRYWAIT P0, [R9+URZ], R4 ;  /* 0x00000004090075a7 */ /* 0x001064000800017f */
[----:B-1----:R-:W-:Y:S05]  /*a6d0*/  @!P0 NANOSLEEP.SYNCS 0x989680 ;  /* 0x009896800000895d */ /* 0x002fea0003900000 */
[----:B------:R-:W1:Y:S02]  /*a6e0*/  @!P0 SYNCS.PHASECHK.TRANS64 P0, [R9+URZ], R4 ;  /* 0x00000004090085a7 */ /* 0x000e64000800007f */
[----:B-1----:R-:W-:Y:S05]  /*a6f0*/  @!P0 BRA `(.L_x_283) ;  /* 0xfffffffc00f08947 */ /* 0x002fea000383ffff */
[----:B------:R-:W-:Y:S05]  /*a700*/  BRA `(.L_x_309) ;  /* 0xfffffff400207947 */ /* 0x000fea000383ffff */
.L_x_284:
[----:B0-----:R0:W1:Y:S02]  /*a710*/  SYNCS.PHASECHK.TRANS64.TRYWAIT P0, [R6+URZ], R5 ;  /* 0x00000005060075a7 */ /* 0x001064000800017f */
[----:B-1----:R-:W-:Y:S05]  /*a720*/  @!P0 NANOSLEEP.SYNCS 0x989680 ;  /* 0x009896800000895d */ /* 0x002fea0003900000 */
[----:B------:R-:W1:Y:S02]  /*a730*/  @!P0 SYNCS.PHASECHK.TRANS64 P0, [R6+URZ], R5 ;  /* 0x00000005060085a7 */ /* 0x000e64000800007f */
[----:B-1----:R-:W-:Y:S05]  /*a740*/  @!P0 BRA `(.L_x_284) ;  /* 0xfffffffc00f08947 */ /* 0x002fea000383ffff */
[----:B------:R-:W-:Y:S05]  /*a750*/  BRA `(.L_x_310) ;  /* 0xfffffff400307947 */ /* 0x000fea000383ffff */
.L_x_285:
[----:B0-----:R0:W1:Y:S02]  /*a760*/  SYNCS.PHASECHK.TRANS64.TRYWAIT P0, [R9+URZ], R4 ;  /* 0x00000004090075a7 */ /* 0x001064000800017f */
[----:B-1----:R-:W-:Y:S05]  /*a770*/  @!P0 NANOSLEEP.SYNCS 0x989680 ;  /* 0x009896800000895d */ /* 0x002fea0003900000 */
[----:B------:R-:W1:Y:S02]  /*a780*/  @!P0 SYNCS.PHASECHK.TRANS64 P0, [R9+URZ], R4 ;  /* 0x00000004090085a7 */ /* 0x000e64000800007f */
[----:B-1----:R-:W-:Y:S05]  /*a790*/  @!P0 BRA `(.L_x_285) ;  /* 0xfffffffc00f08947 */ /* 0x002fea000383ffff */
[----:B------:R-:W-:Y:S05]  /*a7a0*/  BRA `(.L_x_311) ;  /* 0xfffffff400407947 */ /* 0x000fea000383ffff */
.L_x_286:
[----:B0-----:R0:W1:Y:S02]  /*a7b0*/  SYNCS.PHASECHK.TRANS64.TRYWAIT P0, [R6+URZ], R5 ;  /* 0x00000005060075a7 */ /* 0x001064000800017f */
[----:B-1----:R-:W-:Y:S05]  /*a7c0*/  @!P0 NANOSLEEP.SYNCS 0x989680 ;  /* 0x009896800000895d */ /* 0x002fea0003900000 */
[----:B------:R-:W1:Y:S02]  /*a7d0*/  @!P0 SYNCS.PHASECHK.TRANS64 P0, [R6+URZ], R5 ;  /* 0x00000005060085a7 */ /* 0x000e64000800007f */
[----:B-1----:R-:W-:Y:S05]  /*a7e0*/  @!P0 BRA `(.L_x_286) ;  /* 0xfffffffc00f08947 */ /* 0x002fea000383ffff */
[----:B------:R-:W-:Y:S05]  /*a7f0*/  BRA `(.L_x_312) ;  /* 0xfffffff400507947 */ /* 0x000fea000383ffff */
.L_x_287:
[----:B0-----:R0:W1:Y:S02]  /*a800*/  SYNCS.PHASECHK.TRANS64.TRYWAIT P0, [R9+URZ], R4 ;  /* 0x00000004090075a7 */ /* 0x001064000800017f */
[----:B-1----:R-:W-:Y:S05]  /*a810*/  @!P0 NANOSLEEP.SYNCS 0x989680 ;  /* 0x009896800000895d */ /* 0x002fea0003900000 */
[----:B------:R-:W1:Y:S02]  /*a820*/  @!P0 SYNCS.PHASECHK.TRANS64 P0, [R9+URZ], R4 ;  /* 0x00000004090085a7 */ /* 0x000e64000800007f */
[----:B-1----:R-:W-:Y:S05]  /*a830*/  @!P0 BRA `(.L_x_287) ;  /* 0xfffffffc00f08947 */ /* 0x002fea000383ffff */
[----:B------:R-:W-:Y:S05]  /*a840*/  BRA `(.L_x_313) ;  /* 0xfffffff400607947 */ /* 0x000fea000383ffff */
.L_x_288:
[----:B0-----:R0:W1:Y:S02]  /*a850*/  SYNCS.PHASECHK.TRANS64.TRYWAIT P0, [R6+URZ], R5 ;  /* 0x00000005060075a7 */ /* 0x001064000800017f */
[----:B-1----:R-:W-:Y:S05]  /*a860*/  @!P0 NANOSLEEP.SYNCS 0x989680 ;  /* 0x009896800000895d */ /* 0x002fea0003900000 */
[----:B------:R-:W1:Y:S02]  /*a870*/  @!P0 SYNCS.PHASECHK.TRANS64 P0, [R6+URZ], R5 ;  /* 0x00000005060085a7 */ /* 0x000e64000800007f */
[----:B-1----:R-:W-:Y:S05]  /*a880*/  @!P0 BRA `(.L_x_288) ;  /* 0xfffffffc00f08947 */ /* 0x002fea000383ffff */
[----:B------:R-:W-:Y:S05]  /*a890*/  BRA `(.L_x_314) ;  /* 0xfffffff400707947 */ /* 0x000fea000383ffff */
.L_x_289:
[----:B0-----:R0:W1:Y:S02]  /*a8a0*/  SYNCS.PHASECHK.TRANS64.TRYWAIT P0, [R9+URZ], R4 ;  /* 0x00000004090075a7 */ /* 0x001064000800017f */
[----:B-1----:R-:W-:Y:S05]  /*a8b0*/  @!P0 NANOSLEEP.SYNCS 0x989680 ;  /* 0x009896800000895d */ /* 0x002fea0003900000 */
[----:B------:R-:W1:Y:S02]  /*a8c0*/  @!P0 SYNCS.PHASECHK.TRANS64 P0, [R9+URZ], R4 ;  /* 0x00000004090085a7 */ /* 0x000e64000800007f */
[----:B-1----:R-:W-:Y:S05]  /*a8d0*/  @!P0 BRA `(.L_x_289) ;  /* 0xfffffffc00f08947 */ /* 0x002fea000383ffff */
[----:B------:R-:W-:Y:S05]  /*a8e0*/  BRA `(.L_x_315) ;  /* 0xfffffff400807947 */ /* 0x000fea000383ffff */
.L_x_290:
[----:B0-----:R0:W1:Y:S02]  /*a8f0*/  SYNCS.PHASECHK.TRANS64.TRYWAIT P0, [R6+URZ], R5 ;  /* 0x00000005060075a7 */ /* 0x001064000800017f */
[----:B-1----:R-:W-:Y:S05]  /*a900*/  @!P0 NANOSLEEP.SYNCS 0x989680 ;  /* 0x009896800000895d */ /* 0x002fea0003900000 */
[----:B------:R-:W1:Y:S02]  /*a910*/  @!P0 SYNCS.PHASECHK.TRANS64 P0, [R6+URZ], R5 ;  /* 0x00000005060085a7 */ /* 0x000e64000800007f */
[----:B-1----:R-:W-:Y:S05]  /*a920*/  @!P0 BRA `(.L_x_290) ;  /* 0xfffffffc00f08947 */ /* 0x002fea000383ffff */
[----:B------:R-:W-:Y:S05]  /*a930*/  BRA `(.L_x_316) ;  /* 0xfffffff400907947 */ /* 0x000fea000383ffff */
.L_x_291:
[----:B0-----:R0:W1:Y:S02]  /*a940*/  SYNCS.PHASECHK.TRANS64.TRYWAIT P0, [R9+URZ], R4 ;  /* 0x00000004090075a7 */ /* 0x001064000800017f */
[----:B-1----:R-:W-:Y:S05]  /*a950*/  @!P0 NANOSLEEP.SYNCS 0x989680 ;  /* 0x009896800000895d */ /* 0x002fea0003900000 */
[----:B------:R-:W1:Y:S02]  /*a960*/  @!P0 SYNCS.PHASECHK.TRANS64 P0, [R9+URZ], R4 ;  /* 0x00000004090085a7 */ /* 0x000e64000800007f */
[----:B-1----:R-:W-:Y:S05]  /*a970*/  @!P0 BRA `(.L_x_291) ;  /* 0xfffffffc00f08947 */ /* 0x002fea000383ffff */
[----:B------:R-:W-:Y:S05]  /*a980*/  BRA `(.L_x_317) ;  /* 0xfffffff400a07947 */ /* 0x000fea000383ffff */
.L_x_292:
[----:B0-----:R0:W1:Y:S02]  /*a990*/  SYNCS.PHASECHK.TRANS64.TRYWAIT P0, [R6+URZ], R5 ;  /* 0x00000005060075a7 */ /* 0x001064000800017f */
[----:B-1----:R-:W-:Y:S05]  /*a9a0*/  @!P0 NANOSLEEP.SYNCS 0x989680 ;  /* 0x009896800000895d */ /* 0x002fea0003900000 */
[----:B------:R-:W1:Y:S02]  /*a9b0*/  @!P0 SYNCS.PHASECHK.TRANS64 P0, [R6+URZ], R5 ;  /* 0x00000005060085a7 */ /* 0x000e64000800007f */
[----:B-1----:R-:W-:Y:S05]  /*a9c0*/  @!P0 BRA `(.L_x_292) ;  /* 0xfffffffc00f08947 */ /* 0x002fea000383ffff */
[----:B------:R-:W-:Y:S05]  /*a9d0*/  BRA `(.L_x_318) ;  /* 0xfffffff400b07947 */ /* 0x000fea000383ffff */
.L_x_293:
[----:B0-----:R0:W1:Y:S02]  /*a9e0*/  SYNCS.PHASECHK.TRANS64.TRYWAIT P0, [R9+URZ], R4 ;  /* 0x00000004090075a7 */ /* 0x001064000800017f */
[----:B-1----:R-:W-:Y:S05]  /*a9f0*/  @!P0 NANOSLEEP.SYNCS 0x989680 ;  /* 0x009896800000895d */ /* 0x002fea0003900000 */
[----:B------:R-:W1:Y:S02]  /*aa00*/  @!P0 SYNCS.PHASECHK.TRANS64 P0, [R9+URZ], R4 ;  /* 0x00000004090085a7 */ /* 0x000e64000800007f */
[----:B-1----:R-:W-:Y:S05]  /*aa10*/  @!P0 BRA `(.L_x_293) ;  /* 0xfffffffc00f08947 */ /* 0x002fea000383ffff */
[----:B------:R-:W-:Y:S05]  /*aa20*/  BRA `(.L_x_319) ;  /* 0xfffffff400c07947 */ /* 0x000fea000383ffff */
.L_x_294:
[----:B0-----:R0:W1:Y:S02]  /*aa30*/  SYNCS.PHASECHK.TRANS64.TRYWAIT P0, [R6+URZ], R5 ;  /* 0x00000005060075a7 */ /* 0x001064000800017f */
[----:B-1----:R-:W-:Y:S05]  /*aa40*/  @!P0 NANOSLEEP.SYNCS 0x989680 ;  /* 0x009896800000895d */ /* 0x002fea0003900000 */
[----:B------:R-:W1:Y:S02]  /*aa50*/  @!P0 SYNCS.PHASECHK.TRANS64 P0, [R6+URZ], R5 ;  /* 0x00000005060085a7 */ /* 0x000e64000800007f */
[----:B-1----:R-:W-:Y:S05]  /*aa60*/  @!P0 BRA `(.L_x_294) ;  /* 0xfffffffc00f08947 */ /* 0x002fea000383ffff */
[----:B------:R-:W-:Y:S05]  /*aa70*/  BRA `(.L_x_320) ;  /* 0xfffffff400d07947 */ /* 0x000fea000383ffff */
.L_x_295:
[----:B0-----:R0:W1:Y:S02]  /*aa80*/  SYNCS.PHASECHK.TRANS64.TRYWAIT P0, [R9+URZ], R4 ;  /* 0x00000004090075a7 */ /* 0x001064000800017f */
[----:B-1----:R-:W-:Y:S05]  /*aa90*/  @!P0 NANOSLEEP.SYNCS 0x989680 ;  /* 0x009896800000895d */ /* 0x002fea0003900000 */
[----:B------:R-:W1:Y:S02]  /*aaa0*/  @!P0 SYNCS.PHASECHK.TRANS64 P0, [R9+URZ], R4 ;  /* 0x00000004090085a7 */ /* 0x000e64000800007f */
[----:B-1----:R-:W-:Y:S05]  /*aab0*/  @!P0 BRA `(.L_x_295) ;  /* 0xfffffffc00f08947 */ /* 0x002fea000383ffff */
[----:B------:R-:W-:Y:S05]  /*aac0*/  BRA `(.L_x_321) ;  /* 0xfffffff400e07947 */ /* 0x000fea000383ffff */
.L_x_296:
[----:B0-----:R0:W1:Y:S02]  /*aad0*/  SYNCS.PHASECHK.TRANS64.TRYWAIT P0, [R6+URZ], R5 ;  /* 0x00000005060075a7 */ /* 0x001064000800017f */
[----:B-1----:R-:W-:Y:S05]  /*aae0*/  @!P0 NANOSLEEP.SYNCS 0x989680 ;  /* 0x009896800000895d */ /* 0x002fea0003900000 */
[----:B------:R-:W1:Y:S02]  /*aaf0*/  @!P0 SYNCS.PHASECHK.TRANS64 P0, [R6+URZ], R5 ;  /* 0x00000005060085a7 */ /* 0x000e64000800007f */
[----:B-1----:R-:W-:Y:S05]  /*ab00*/  @!P0 BRA `(.L_x_296) ;  /* 0xfffffffc00f08947 */ /* 0x002fea000383ffff */
[----:B------:R-:W-:Y:S05]  /*ab10*/  BRA `(.L_x_322) ;  /* 0xfffffff400f07947 */ /* 0x000fea000383ffff */
.L_x_297:
[----:B-1----:R1:W2:Y:S02]  /*ab20*/  SYNCS.PHASECHK.TRANS64.TRYWAIT P0, [R9+URZ], R4 ;  /* 0x00000004090075a7 */ /* 0x0022a4000800017f */
[----:B--2---:R-:W-:Y:S05]  /*ab30*/  @!P0 NANOSLEEP.SYNCS 0x989680 ;  /* 0x009896800000895d */ /* 0x004fea0003900000 */
[----:B------:R-:W2:Y:S02]  /*ab40*/  @!P0 SYNCS.PHASECHK.TRANS64 P0, [R9+URZ], R4 ;  /* 0x00000004090085a7 */ /* 0x000ea4000800007f */
[----:B--2---:R-:W-:Y:S05]  /*ab50*/  @!P0 BRA `(.L_x_297) ;  /* 0xfffffffc00f08947 */ /* 0x004fea000383ffff */
[----:B------:R-:W-:Y:S05]  /*ab60*/  BRA `(.L_x_323) ;  /* 0xfffffff400f87947 */ /* 0x000fea000383ffff */
.L_x_324:
[----:B------:R-:W-:-:S00]  /*ab70*/  BRA `(.L_x_324) ;  /* 0xfffffffc00fc7947 */ /* 0x000fc0000383ffff */
[----:B------:R-:W-:-:S00]  /*ab80*/  NOP ;  /* 0x0000000000007918 */ /* 0x000fc00000000000 */
[----:B------:R-:W-:-:S00]  /*ab90*/  NOP ;  /* 0x0000000000007918 */ /* 0x000fc00000000000 */
[----:B------:R-:W-:-:S00]  /*aba0*/  NOP ;  /* 0x0000000000007918 */ /* 0x000fc00000000000 */
[----:B------:R-:W-:-:S00]  /*abb0*/  NOP ;  /* 0x0000000000007918 */ /* 0x000fc00000000000 */
[----:B------:R-:W-:-:S00]  /*abc0*/  NOP ;  /* 0x0000000000007918 */ /* 0x000fc00000000000 */
[----:B------:R-:W-:-:S00]  /*abd0*/  NOP ;  /* 0x0000000000007918 */ /* 0x000fc00000000000 */
[----:B------:R-:W-:-:S00]  /*abe0*/  NOP ;  /* 0x0000000000007918 */ /* 0x000fc00000000000 */
[----:B------:R-:W-:-:S00]  /*abf0*/  NOP ;  /* 0x0000000000007918 */ /* 0x000fc00000000000 */
.L_x_325:


//--------------------- .nv.global.init           --------------------------
	.section	.nv.global.init,"aw",@progbits
.nv.global.init:
	.type		$str$22,@object
	.size		$str$22,($str$23 - $str$22)
$str$22:
        /*0000*/ 	.byte	0x6b, 0x5f, 0x74, 0x69, 0x6c, 0x65, 0x5f, 0x63, 0x6f, 0x75, 0x6e, 0x74, 0x20, 0x3e, 0x3d, 0x20
        /*0010*/ 	.byte	0x31, 0x00
	.type		$str$23,@object
	.size		$str$23,(__unnamed_1 - $str$23)
$str$23:
        /*0012*/ 	.byte	0x2f, 0x74, 0x6d, 0x70, 0x2f, 0x63, 0x75, 0x74, 0x6c, 0x61, 0x73, 0x73, 0x5f, 0x73, 0x77, 0x65
        /*0022*/ 	.byte	0x65, 0x70, 0x5f, 0x73, 0x72, 0x63, 0x2f, 0x69, 0x6e, 0x63, 0x6c, 0x75, 0x64, 0x65, 0x2f, 0x63
        /*0032*/ 	.byte	0x75, 0x74, 0x6c, 0x61, 0x73, 0x73, 0x2f, 0x67, 0x65, 0x6d, 0x6d, 0x2f, 0x63, 0x6f, 0x6c, 0x6c
        /*0042*/ 	.byte	0x65, 0x63, 0x74, 0x69, 0x76, 0x65, 0x2f, 0x73, 0x6d, 0x39, 0x30, 0x5f, 0x6d, 0x6d, 0x61, 0x5f
        /*0052*/ 	.byte	0x74, 0x6d, 0x61, 0x5f, 0x67, 0x6d, 0x6d, 0x61, 0x5f, 0x73, 0x73, 0x5f, 0x77, 0x61, 0x72, 0x70
        /*0062*/ 	.byte	0x73, 0x70, 0x65, 0x63, 0x69, 0x61, 0x6c, 0x69, 0x7a, 0x65, 0x64, 0x2e, 0x68, 0x70, 0x70, 0x00
	.type		__unnamed_1,@object
	.size		__unnamed_1,(.L_0 - __unnamed_1)
__unnamed_1:
        /*0072*/ 	.byte	0x76, 0x6f, 0x69, 0x64, 0x20, 0x63, 0x75, 0x74, 0x6c, 0x61, 0x73, 0x73, 0x3a, 0x3a, 0x67, 0x65
        /* <DEDUP_REMOVED lines=172> */
.L_0:


//--------------------- .nv.shared._ZN7cutlass13device_kernelINS_4gemm6kernel13GemmUniversalIN4cute5tupleIJiiiiEEENS1_10collective13CollectiveMmaINS1_34MainloopSm90TmaGmmaWarpSpecializedILi19ENS5_IJNS4_1CILi1EEESB_SB_EEENS1_35KernelTmaWarpSpecializedCooperativeEEENS5_IJNSA_ILi256EEENSA_ILi112EEENSA_ILi32EEEEEEaNS5_IJlSB_lEEEaSJ_NS4_8TiledMMAINS4_8MMA_AtomIJNS4_4SM904GMMA26MMA_64x16x32_S32S8S8_SS_TNEEEENS4_6LayoutINS5_IJNSA_ILi2EEESB_SB_EEENS5_IJSB_NSA_ILi0EEEST_EEEEENS5_IJNS4_10UnderscoreESW_SW_EEEEENS4_13SM90_TMA_LOADENS4_14ComposedLayoutINS4_7SwizzleILi1ELi4ELi3EEENS4_18smem_ptr_flag_bitsILi8EEENSQ_INS5_IJNSA_ILi8EEESH_EEENS5_IJSH_SB_EEEEEEEvNS4_8identityESZ_S19_vS1A_EENS_8epilogue10collective6detail29Sm90TmaWarpSpecializedAdapterINS1D_15DefaultEpilogueIaSJ_SJ_NS1C_6thread17LinearCombinationIaLi1EiiLNS1H_9ScaleType4KindE0ELNS_15FloatRoundStyleE2EaEENS1_15EpilogueDefaultEEEEEvvEEEEvNT_6ParamsE --------------------------
	.section	.nv.shared._ZN7cutlass13device_kernelINS_4gemm6kernel13GemmUniversalIN4cute5tupleIJiiiiEEENS1_10collective13CollectiveMmaINS1_34MainloopSm90TmaGmmaWarpSpecializedILi19ENS5_IJNS4_1CILi1EEESB_SB_EEENS1_35KernelTmaWarpSpecializedCooperativeEEENS5_IJNSA_ILi256EEENSA_ILi112EEENSA_ILi32EEEEEEaNS5_IJlSB_lEEEaSJ_NS4_8TiledMMAINS4_8MMA_AtomIJNS4_4SM904GMMA26MMA_64x16x32_S32S8S8_SS_TNEEEENS4_6LayoutINS5_IJNSA_ILi2EEESB_SB_EEENS5_IJSB_NSA_ILi0EEEST_EEEEENS5_IJNS4_10UnderscoreESW_SW_EEEEENS4_13SM90_TMA_LOADENS4_14ComposedLayoutINS4_7SwizzleILi1ELi4ELi3EEENS4_18smem_ptr_flag_bitsILi8EEENSQ_INS5_IJNSA_ILi8EEESH_EEENS5_IJSH_SB_EEEEEEEvNS4_8identityESZ_S19_vS1A_EENS_8epilogue10collective6detail29Sm90TmaWarpSpecializedAdapterINS1D_15DefaultEpilogueIaSJ_SJ_NS1C_6thread17LinearCombinationIaLi1EiiLNS1H_9ScaleType4KindE0ELNS_15FloatRoundStyleE2EaEENS1_15EpilogueDefaultEEEEEvvEEEEvNT_6ParamsE,"aw",@nobits
	.sectionflags	@""
	.align	16
	.zero		1024


//--------------------- .nv.shared.reserved.0     --------------------------
	.section	.nv.shared.reserved.0,"aw",@nobits
	.weak		__nv_reservedSMEM_offset_0_alias
	.size		__nv_reservedSMEM_offset_0_alias, 0, 0
	.other		__nv_reservedSMEM_offset_0_alias,@"STO_CUDA_RESERVED_SHARED STV_DEFAULT"
__nv_reservedSMEM_offset_0_alias:
	.zero		0


//--------------------- .nv.global                --------------------------
	.section	.nv.global,"aw",@nobits
.nv.global:
	.type		_ZN40_INTERNAL_fba65560_4_k_cu_80e8d1a7_164784cute1_E,@object
	.size		_ZN40_INTERNAL_fba65560_4_k_cu_80e8d1a7_164784cute1_E,(_ZN40_INTERNAL_fba65560_4_k_cu_80e8d1a7_164784cuda3std3__45__cpo6cbeginE - _ZN40_INTERNAL_fba65560_4_k_cu_80e8d1a7_164784cute1_E)
_ZN40_INTERNAL_fba65560_4_k_cu_80e8d1a7_164784cute1_E:
	.zero		1
	.type		_ZN40_INTERNAL_fba65560_4_k_cu_80e8d1a7_164784cuda3std3__45__cpo6cbeginE,@object
	.size		_ZN40_INTERNAL_fba65560_4_k_cu_80e8d1a7_164784cuda3std3__45__cpo6cbeginE,(_ZN40_INTERNAL_fba65560_4_k_cu_80e8d1a7_164784cuda3std3__48in_placeE - _ZN40_INTERNAL_fba65560_4_k_cu_80e8d1a7_164784cuda3std3__45__cpo6cbeginE)
_ZN40_INTERNAL_fba65560_4_k_cu_80e8d1a7_164784cuda3std3__45__cpo6cbeginE:
	.zero		1
	.type		_ZN40_INTERNAL_fba65560_4_k_cu_80e8d1a7_164784cuda3std3__48in_placeE,@object
	.size		_ZN40_INTERNAL_fba65560_4_k_cu_80e8d1a7_164784cuda3std3__48in_placeE,(_ZN40_INTERNAL_fba65560_4_k_cu_80e8d1a7_164784cuda3std6ranges3__45__cpo9iter_moveE - _ZN40_INTERNAL_fba65560_4_k_cu_80e8d1a7_164784cuda3std3__48in_placeE)
_ZN40_INTERNAL_fba65560_4_k_cu_80e8d1a7_164784cuda3std3__48in_placeE:
	.zero		1
	.type		_ZN40_INTERNAL_fba65560_4_k_cu_80e8d1a7_164784cuda3std6ranges3__45__cpo9iter_moveE,@object
	.size		_ZN40_INTERNAL_fba65560_4_k_cu_80e8d1a7_164784cuda3std6ranges3__45__cpo9iter_moveE,(_ZN40_INTERNAL_fba65560_4_k_cu_80e8d1a7_164784cuda3std3__45__cpo5beginE - _ZN40_INTERNAL_fba65560_4_k_cu_80e8d1a7_164784cuda3std6ranges3__45__cpo9iter_moveE)
_ZN40_INTERNAL_fba65560_4_k_cu_80e8d1a7_164784cuda3std6ranges3__45__cpo9iter_moveE:
	.zero		1
	.type		_ZN40_INTERNAL_fba65560_4_k_cu_80e8d1a7_164784cuda3std3__45__cpo5beginE,@object
	.size		_ZN40_INTERNAL_fba65560_4_k_cu_80e8d1a7_164784cuda3std3__45__cpo5beginE,(_ZN40_INTERNAL_fba65560_4_k_cu_80e8d1a7_164784cuda3std3__442_GLOBAL__N__fba65560_4_k_cu_80e8d1a7_164786ignoreE - _ZN40_INTERNAL_fba65560_4_k_cu_80e8d1a7_164784cuda3std3__45__cpo5beginE)
_ZN40_INTERNAL_fba65560_4_k_cu_80e8d1a7_164784cuda3std3__45__cpo5beginE:
	.zero		1
	.type		_ZN40_INTERNAL_fba65560_4_k_cu_80e8d1a7_164784cuda3std3__442_GLOBAL__N__fba65560_4_k_cu_80e8d1a7_164786ignoreE,@object
	.size		_ZN40_INTERNAL_fba65560_4_k_cu_80e8d1a7_164784cuda3std3__442_GLOBAL__N__fba65560_4_k_cu_80e8d1a7_164786ignoreE,(_ZN40_INTERNAL_fba65560_4_k_cu_80e8d1a7_164784cute7productE - _ZN40_INTERNAL_fba65560_4_k_cu_80e8d1a7_164784cuda3std3__442_GLOBAL__N__fba65560_4_k_cu_80e8d1a7_164786ignoreE)
_ZN40_INTERNAL_fba65560_4_k_cu_80e8d1a7_164784cuda3std3__442_GLOBAL__N__fba65560_4_k_cu_80e8d1a7_164786ignoreE:
	.zero		1
	.type		_ZN40_INTERNAL_fba65560_4_k_cu_80e8d1a7_164784cute7productE,@object
	.size		_ZN40_INTERNAL_fba65560_4_k_cu_80e8d1a7_164784cute7productE,(_ZN40_INTERNAL_fba65560_4_k_cu_80e8d1a7_164784cuda3std3__45__cpo3endE - _ZN40_INTERNAL_fba65560_4_k_cu_80e8d1a7_164784cute7productE)
_ZN40_INTERNAL_fba65560_4_k_cu_80e8d1a7_164784cute7productE:
	.zero		1
	.type		_ZN40_INTERNAL_fba65560_4_k_cu_80e8d1a7_164784cuda3std3__45__cpo3endE,@object
	.size		_ZN40_INTERNAL_fba65560_4_k_cu_80e8d1a7_164784cuda3std3__45__cpo3endE,(_ZN40_INTERNAL_fba65560_4_k_cu_80e8d1a7_164784cuda3std3__419piecewise_constructE - _ZN40_INTERNAL_fba65560_4_k_cu_80e8d1a7_164784cuda3std3__45__cpo3endE)
_ZN40_INTERNAL_fba65560_4_k_cu_80e8d1a7_164784cuda3std3__45__cpo3endE:
	.zero		1
	.type		_ZN40_INTERNAL_fba65560_4_k_cu_80e8d1a7_164784cuda3std3__419piecewise_constructE,@object
	.size		_ZN40_INTERNAL_fba65560_4_k_cu_80e8d1a7_164784cuda3std3__419piecewise_constructE,(_ZN40_INTERNAL_fba65560_4_k_cu_80e8d1a7_164784cuda3std3__45__cpo4cendE - _ZN40_INTERNAL_fba65560_4_k_cu_80e8d1a7_164784cuda3std3__419piecewise_constructE)
_ZN40_INTERNAL_fba65560_4_k_cu_80e8d1a7_164784cuda3std3__419piecewise_constructE:
	.zero		1
	.type		_ZN40_INTERNAL_fba65560_4_k_cu_80e8d1a7_164784cuda3std3__45__cpo4cendE,@object
	.size		_ZN40_INTERNAL_fba65560_4_k_cu_80e8d1a7_164784cuda3std3__45__cpo4cendE,(_ZN40_INTERNAL_fba65560_4_k_cu_80e8d1a7_164784cuda3std6ranges3__45__cpo4swapE - _ZN40_INTERNAL_fba65560_4_k_cu_80e8d1a7_164784cuda3std3__45__cpo4cendE)
_ZN40_INTERNAL_fba65560_4_k_cu_80e8d1a7_164784cuda3std3__45__cpo4cendE:
	.zero		1
	.type		_ZN40_INTERNAL_fba65560_4_k_cu_80e8d1a7_164784cuda3std6ranges3__45__cpo4swapE,@object
	.size		_ZN40_INTERNAL_fba65560_4_k_cu_80e8d1a7_164784cuda3std6ranges3__45__cpo4swapE,(.L_8 - _ZN40_INTERNAL_fba65560_4_k_cu_80e8d1a7_164784cuda3std6ranges3__45__cpo4swapE)
_ZN40_INTERNAL_fba65560_4_k_cu_80e8d1a7_164784cuda3std6ranges3__45__cpo4swapE:
	.zero		1
.L_8:


//--------------------- .nv.constant0._ZN7cutlass13device_kernelINS_4gemm6kernel13GemmUniversalIN4cute5tupleIJiiiiEEENS1_10collective13CollectiveMmaINS1_34MainloopSm90TmaGmmaWarpSpecializedILi19ENS5_IJNS4_1CILi1EEESB_SB_EEENS1_35KernelTmaWarpSpecializedCooperativeEEENS5_IJNSA_ILi256EEENSA_ILi112EEENSA_ILi32EEEEEEaNS5_IJlSB_lEEEaSJ_NS4_8TiledMMAINS4_8MMA_AtomIJNS4_4SM904GMMA26MMA_64x16x32_S32S8S8_SS_TNEEEENS4_6LayoutINS5_IJNSA_ILi2EEESB_SB_EEENS5_IJSB_NSA_ILi0EEEST_EEEEENS5_IJNS4_10UnderscoreESW_SW_EEEEENS4_13SM90_TMA_LOADENS4_14ComposedLayoutINS4_7SwizzleILi1ELi4ELi3EEENS4_18smem_ptr_flag_bitsILi8EEENSQ_INS5_IJNSA_ILi8EEESH_EEENS5_IJSH_SB_EEEEEEEvNS4_8identityESZ_S19_vS1A_EENS_8epilogue10collective6detail29Sm90TmaWarpSpecializedAdapterINS1D_15DefaultEpilogueIaSJ_SJ_NS1C_6thread17LinearCombinationIaLi1EiiLNS1H_9ScaleType4KindE0ELNS_15FloatRoundStyleE2EaEENS1_15EpilogueDefaultEEEEEvvEEEEvNT_6ParamsE --------------------------
	.section	.nv.constant0._ZN7cutlass13device_kernelINS_4gemm6kernel13GemmUniversalIN4cute5tupleIJiiiiEEENS1_10collective13CollectiveMmaINS1_34MainloopSm90TmaGmmaWarpSpecializedILi19ENS5_IJNS4_1CILi1EEESB_SB_EEENS1_35KernelTmaWarpSpecializedCooperativeEEENS5_IJNSA_ILi256EEENSA_ILi112EEENSA_ILi32EEEEEEaNS5_IJlSB_lEEEaSJ_NS4_8TiledMMAINS4_8MMA_AtomIJNS4_4SM904GMMA26MMA_64x16x32_S32S8S8_SS_TNEEEENS4_6LayoutINS5_IJNSA_ILi2EEESB_SB_EEENS5_IJSB_NSA_ILi0EEEST_EEEEENS5_IJNS4_10UnderscoreESW_SW_EEEEENS4_13SM90_TMA_LOADENS4_14ComposedLayoutINS4_7SwizzleILi1ELi4ELi3EEENS4_18smem_ptr_flag_bitsILi8EEENSQ_INS5_IJNSA_ILi8EEESH_EEENS5_IJSH_SB_EEEEEEEvNS4_8identityESZ_S19_vS1A_EENS_8epilogue10collective6detail29Sm90TmaWarpSpecializedAdapterINS1D_15DefaultEpilogueIaSJ_SJ_NS1C_6thread17LinearCombinationIaLi1EiiLNS1H_9ScaleType4KindE0ELNS_15FloatRoundStyleE2EaEENS1_15EpilogueDefaultEEEEEvvEEEEvNT_6ParamsE,"a",@progbits
	.sectionflags	@""
	.align	4
.nv.constant0._ZN7cutlass13device_kernelINS_4gemm6kernel13GemmUniversalIN4cute5tupleIJiiiiEEENS1_10collective13CollectiveMmaINS1_34MainloopSm90TmaGmmaWarpSpecializedILi19ENS5_IJNS4_1CILi1EEESB_SB_EEENS1_35KernelTmaWarpSpecializedCooperativeEEENS5_IJNSA_ILi256EEENSA_ILi112EEENSA_ILi32EEEEEEaNS5_IJlSB_lEEEaSJ_NS4_8TiledMMAINS4_8MMA_AtomIJNS4_4SM904GMMA26MMA_64x16x32_S32S8S8_SS_TNEEEENS4_6LayoutINS5_IJNSA_ILi2EEESB_SB_EEENS5_IJSB_NSA_ILi0EEEST_EEEEENS5_IJNS4_10UnderscoreESW_SW_EEEEENS4_13SM90_TMA_LOADENS4_14ComposedLayoutINS4_7SwizzleILi1ELi4ELi3EEENS4_18smem_ptr_flag_bitsILi8EEENSQ_INS5_IJNSA_ILi8EEESH_EEENS5_IJSH_SB_EEEEEEEvNS4_8identityESZ_S19_vS1A_EENS_8epilogue10collective6detail29Sm90TmaWarpSpecializedAdapterINS1D_15DefaultEpilogueIaSJ_SJ_NS1C_6thread17LinearCombinationIaLi1EiiLNS1H_9ScaleType4KindE0ELNS_15FloatRoundStyleE2EaEENS1_15EpilogueDefaultEEEEEvvEEEEvNT_6ParamsE:
	.zero		1664


//--------------------- SYMBOLS --------------------------

	.type		.nv.reservedSmem.offset0,@object
	.size		.nv.reservedSmem.offset0,0x4
	.type		__assertfail,@function
